//
// Generated by NVIDIA NVVM Compiler
//
// Compiler Build ID: CL-36424714
// Cuda compilation tools, release 13.0, V13.0.88
// Based on NVVM 20.0.0
//

.version 9.0
.target sm_100
.address_size 64

	// .globl	_Z19update_accelerationP8Vector3dS0_i

.visible .entry _Z19update_accelerationP8Vector3dS0_i(
	.param .u64 .ptr .align 1 _Z19update_accelerationP8Vector3dS0_i_param_0,
	.param .u64 .ptr .align 1 _Z19update_accelerationP8Vector3dS0_i_param_1,
	.param .u32 _Z19update_accelerationP8Vector3dS0_i_param_2
)
{
	.reg .pred 	%p<18>;
	.reg .b32 	%r<45>;
	.reg .b64 	%rd<34>;
	.reg .b64 	%fd<374>;

	ld.param.u64 	%rd9, [_Z19update_accelerationP8Vector3dS0_i_param_1];
	ld.param.u32 	%r24, [_Z19update_accelerationP8Vector3dS0_i_param_2];
	cvta.to.global.u64 	%rd1, %rd9;
	mov.u32 	%r25, %ctaid.x;
	mov.u32 	%r26, %ntid.x;
	mov.u32 	%r27, %tid.x;
	mad.lo.s32 	%r1, %r25, %r26, %r27;
	setp.ge.s32 	%p1, %r1, %r24;
	@%p1 bra 	$L__BB0_24;
	setp.lt.s32 	%p2, %r1, 1;
	mov.f64 	%fd347, 0d0000000000000000;
	mov.b32 	%r43, 0;
	mov.f64 	%fd348, %fd347;
	mov.f64 	%fd349, %fd347;
	@%p2 bra 	$L__BB0_10;
	mul.wide.u32 	%rd10, %r1, 24;
	add.s64 	%rd11, %rd1, %rd10;
	ld.global.f64 	%fd1, [%rd11];
	ld.global.f64 	%fd2, [%rd11+8];
	ld.global.f64 	%fd3, [%rd11+16];
	min.s32 	%r30, %r1, %r24;
	max.s32 	%r43, %r30, 1;
	setp.lt.s32 	%p3, %r30, 4;
	mov.f64 	%fd349, 0d0000000000000000;
	mov.b32 	%r38, 0;
	mov.f64 	%fd348, %fd349;
	mov.f64 	%fd347, %fd349;
	@%p3 bra 	$L__BB0_5;
	and.b32  	%r31, %r43, 2147483644;
	neg.s32 	%r36, %r31;
	add.s64 	%rd32, %rd1, 48;
	mov.f64 	%fd349, 0d0000000000000000;
$L__BB0_4:
	.pragma "nounroll";
	and.b32  	%r38, %r43, 2147483644;
	ld.global.f64 	%fd74, [%rd32+-48];
	sub.f64 	%fd75, %fd74, %fd1;
	ld.global.f64 	%fd76, [%rd32+-40];
	sub.f64 	%fd77, %fd76, %fd2;
	ld.global.f64 	%fd78, [%rd32+-32];
	sub.f64 	%fd79, %fd78, %fd3;
	mul.f64 	%fd80, %fd77, %fd77;
	fma.rn.f64 	%fd81, %fd75, %fd75, %fd80;
	fma.rn.f64 	%fd82, %fd79, %fd79, %fd81;
	add.f64 	%fd83, %fd82, 0d3EB0C6F7A0B5ED8D;
	sqrt.rn.f64 	%fd84, %fd82;
	mul.f64 	%fd85, %fd83, %fd84;
	div.rn.f64 	%fd86, %fd75, %fd85;
	add.f64 	%fd87, %fd347, %fd86;
	div.rn.f64 	%fd88, %fd77, %fd85;
	add.f64 	%fd89, %fd348, %fd88;
	div.rn.f64 	%fd90, %fd79, %fd85;
	add.f64 	%fd91, %fd349, %fd90;
	ld.global.f64 	%fd92, [%rd32+-24];
	sub.f64 	%fd93, %fd92, %fd1;
	ld.global.f64 	%fd94, [%rd32+-16];
	sub.f64 	%fd95, %fd94, %fd2;
	ld.global.f64 	%fd96, [%rd32+-8];
	sub.f64 	%fd97, %fd96, %fd3;
	mul.f64 	%fd98, %fd95, %fd95;
	fma.rn.f64 	%fd99, %fd93, %fd93, %fd98;
	fma.rn.f64 	%fd100, %fd97, %fd97, %fd99;
	add.f64 	%fd101, %fd100, 0d3EB0C6F7A0B5ED8D;
	sqrt.rn.f64 	%fd102, %fd100;
	mul.f64 	%fd103, %fd101, %fd102;
	div.rn.f64 	%fd104, %fd93, %fd103;
	add.f64 	%fd105, %fd87, %fd104;
	div.rn.f64 	%fd106, %fd95, %fd103;
	add.f64 	%fd107, %fd89, %fd106;
	div.rn.f64 	%fd108, %fd97, %fd103;
	add.f64 	%fd109, %fd91, %fd108;
	ld.global.f64 	%fd110, [%rd32];
	sub.f64 	%fd111, %fd110, %fd1;
	ld.global.f64 	%fd112, [%rd32+8];
	sub.f64 	%fd113, %fd112, %fd2;
	ld.global.f64 	%fd114, [%rd32+16];
	sub.f64 	%fd115, %fd114, %fd3;
	mul.f64 	%fd116, %fd113, %fd113;
	fma.rn.f64 	%fd117, %fd111, %fd111, %fd116;
	fma.rn.f64 	%fd118, %fd115, %fd115, %fd117;
	add.f64 	%fd119, %fd118, 0d3EB0C6F7A0B5ED8D;
	sqrt.rn.f64 	%fd120, %fd118;
	mul.f64 	%fd121, %fd119, %fd120;
	div.rn.f64 	%fd122, %fd111, %fd121;
	add.f64 	%fd123, %fd105, %fd122;
	div.rn.f64 	%fd124, %fd113, %fd121;
	add.f64 	%fd125, %fd107, %fd124;
	div.rn.f64 	%fd126, %fd115, %fd121;
	add.f64 	%fd127, %fd109, %fd126;
	ld.global.f64 	%fd128, [%rd32+24];
	sub.f64 	%fd129, %fd128, %fd1;
	ld.global.f64 	%fd130, [%rd32+32];
	sub.f64 	%fd131, %fd130, %fd2;
	ld.global.f64 	%fd132, [%rd32+40];
	sub.f64 	%fd133, %fd132, %fd3;
	mul.f64 	%fd134, %fd131, %fd131;
	fma.rn.f64 	%fd135, %fd129, %fd129, %fd134;
	fma.rn.f64 	%fd136, %fd133, %fd133, %fd135;
	add.f64 	%fd137, %fd136, 0d3EB0C6F7A0B5ED8D;
	sqrt.rn.f64 	%fd138, %fd136;
	mul.f64 	%fd139, %fd137, %fd138;
	div.rn.f64 	%fd140, %fd129, %fd139;
	add.f64 	%fd347, %fd123, %fd140;
	div.rn.f64 	%fd141, %fd131, %fd139;
	add.f64 	%fd348, %fd125, %fd141;
	div.rn.f64 	%fd142, %fd133, %fd139;
	add.f64 	%fd349, %fd127, %fd142;
	add.s32 	%r36, %r36, 4;
	add.s64 	%rd32, %rd32, 96;
	setp.ne.s32 	%p4, %r36, 0;
	@%p4 bra 	$L__BB0_4;
$L__BB0_5:
	and.b32  	%r8, %r43, 3;
	setp.eq.s32 	%p5, %r8, 0;
	@%p5 bra 	$L__BB0_10;
	setp.eq.s32 	%p6, %r8, 1;
	@%p6 bra 	$L__BB0_8;
	mul.wide.u32 	%rd12, %r38, 24;
	add.s64 	%rd13, %rd1, %rd12;
	ld.global.f64 	%fd144, [%rd13];
	sub.f64 	%fd145, %fd144, %fd1;
	ld.global.f64 	%fd146, [%rd13+8];
	sub.f64 	%fd147, %fd146, %fd2;
	ld.global.f64 	%fd148, [%rd13+16];
	sub.f64 	%fd149, %fd148, %fd3;
	mul.f64 	%fd150, %fd147, %fd147;
	fma.rn.f64 	%fd151, %fd145, %fd145, %fd150;
	fma.rn.f64 	%fd152, %fd149, %fd149, %fd151;
	add.f64 	%fd153, %fd152, 0d3EB0C6F7A0B5ED8D;
	sqrt.rn.f64 	%fd154, %fd152;
	mul.f64 	%fd155, %fd153, %fd154;
	div.rn.f64 	%fd156, %fd145, %fd155;
	add.f64 	%fd157, %fd347, %fd156;
	div.rn.f64 	%fd158, %fd147, %fd155;
	add.f64 	%fd159, %fd348, %fd158;
	div.rn.f64 	%fd160, %fd149, %fd155;
	add.f64 	%fd161, %fd349, %fd160;
	ld.global.f64 	%fd162, [%rd13+24];
	sub.f64 	%fd163, %fd162, %fd1;
	ld.global.f64 	%fd164, [%rd13+32];
	sub.f64 	%fd165, %fd164, %fd2;
	ld.global.f64 	%fd166, [%rd13+40];
	sub.f64 	%fd167, %fd166, %fd3;
	mul.f64 	%fd168, %fd165, %fd165;
	fma.rn.f64 	%fd169, %fd163, %fd163, %fd168;
	fma.rn.f64 	%fd170, %fd167, %fd167, %fd169;
	add.f64 	%fd171, %fd170, 0d3EB0C6F7A0B5ED8D;
	sqrt.rn.f64 	%fd172, %fd170;
	mul.f64 	%fd173, %fd171, %fd172;
	div.rn.f64 	%fd174, %fd163, %fd173;
	add.f64 	%fd347, %fd157, %fd174;
	div.rn.f64 	%fd175, %fd165, %fd173;
	add.f64 	%fd348, %fd159, %fd175;
	div.rn.f64 	%fd176, %fd167, %fd173;
	add.f64 	%fd349, %fd161, %fd176;
	add.s32 	%r38, %r38, 2;
$L__BB0_8:
	and.b32  	%r32, %r43, 1;
	setp.eq.b32 	%p7, %r32, 1;
	not.pred 	%p8, %p7;
	@%p8 bra 	$L__BB0_10;
	mul.wide.u32 	%rd14, %r38, 24;
	add.s64 	%rd15, %rd1, %rd14;
	ld.global.f64 	%fd177, [%rd15];
	sub.f64 	%fd178, %fd177, %fd1;
	ld.global.f64 	%fd179, [%rd15+8];
	sub.f64 	%fd180, %fd179, %fd2;
	ld.global.f64 	%fd181, [%rd15+16];
	sub.f64 	%fd182, %fd181, %fd3;
	mul.f64 	%fd183, %fd180, %fd180;
	fma.rn.f64 	%fd184, %fd178, %fd178, %fd183;
	fma.rn.f64 	%fd185, %fd182, %fd182, %fd184;
	add.f64 	%fd186, %fd185, 0d3EB0C6F7A0B5ED8D;
	sqrt.rn.f64 	%fd187, %fd185;
	mul.f64 	%fd188, %fd186, %fd187;
	div.rn.f64 	%fd189, %fd178, %fd188;
	add.f64 	%fd347, %fd347, %fd189;
	div.rn.f64 	%fd190, %fd180, %fd188;
	add.f64 	%fd348, %fd348, %fd190;
	div.rn.f64 	%fd191, %fd182, %fd188;
	add.f64 	%fd349, %fd349, %fd191;
$L__BB0_10:
	setp.ge.s32 	%p9, %r43, %r24;
	@%p9 bra 	$L__BB0_14;
	setp.eq.s32 	%p10, %r1, %r43;
	@%p10 bra 	$L__BB0_13;
	mul.wide.u32 	%rd16, %r43, 24;
	add.s64 	%rd17, %rd1, %rd16;
	ld.global.f64 	%fd192, [%rd17];
	mul.wide.s32 	%rd18, %r1, 24;
	add.s64 	%rd19, %rd1, %rd18;
	ld.global.f64 	%fd193, [%rd19];
	sub.f64 	%fd194, %fd192, %fd193;
	ld.global.f64 	%fd195, [%rd17+8];
	ld.global.f64 	%fd196, [%rd19+8];
	sub.f64 	%fd197, %fd195, %fd196;
	ld.global.f64 	%fd198, [%rd17+16];
	ld.global.f64 	%fd199, [%rd19+16];
	sub.f64 	%fd200, %fd198, %fd199;
	mul.f64 	%fd201, %fd197, %fd197;
	fma.rn.f64 	%fd202, %fd194, %fd194, %fd201;
	fma.rn.f64 	%fd203, %fd200, %fd200, %fd202;
	add.f64 	%fd204, %fd203, 0d3EB0C6F7A0B5ED8D;
	sqrt.rn.f64 	%fd205, %fd203;
	mul.f64 	%fd206, %fd204, %fd205;
	div.rn.f64 	%fd207, %fd194, %fd206;
	add.f64 	%fd347, %fd347, %fd207;
	div.rn.f64 	%fd208, %fd197, %fd206;
	add.f64 	%fd348, %fd348, %fd208;
	div.rn.f64 	%fd209, %fd200, %fd206;
	add.f64 	%fd349, %fd349, %fd209;
$L__BB0_13:
	add.s32 	%r43, %r43, 1;
$L__BB0_14:
	setp.ge.s32 	%p11, %r43, %r24;
	@%p11 bra 	$L__BB0_23;
	mul.wide.s32 	%rd20, %r1, 24;
	add.s64 	%rd21, %rd1, %rd20;
	ld.global.f64 	%fd40, [%rd21];
	ld.global.f64 	%fd41, [%rd21+8];
	ld.global.f64 	%fd42, [%rd21+16];
	sub.s32 	%r14, %r24, %r43;
	sub.s32 	%r33, %r43, %r24;
	setp.gt.u32 	%p12, %r33, -4;
	@%p12 bra 	$L__BB0_18;
	and.b32  	%r34, %r14, -4;
	neg.s32 	%r41, %r34;
	mul.wide.u32 	%rd22, %r43, 24;
	add.s64 	%rd23, %rd22, %rd1;
	add.s64 	%rd33, %rd23, 48;
$L__BB0_17:
	.pragma "nounroll";
	ld.global.f64 	%fd211, [%rd33+-48];
	sub.f64 	%fd212, %fd211, %fd40;
	ld.global.f64 	%fd213, [%rd33+-40];
	sub.f64 	%fd214, %fd213, %fd41;
	ld.global.f64 	%fd215, [%rd33+-32];
	sub.f64 	%fd216, %fd215, %fd42;
	mul.f64 	%fd217, %fd214, %fd214;
	fma.rn.f64 	%fd218, %fd212, %fd212, %fd217;
	fma.rn.f64 	%fd219, %fd216, %fd216, %fd218;
	add.f64 	%fd220, %fd219, 0d3EB0C6F7A0B5ED8D;
	sqrt.rn.f64 	%fd221, %fd219;
	mul.f64 	%fd222, %fd220, %fd221;
	div.rn.f64 	%fd223, %fd212, %fd222;
	add.f64 	%fd224, %fd347, %fd223;
	div.rn.f64 	%fd225, %fd214, %fd222;
	add.f64 	%fd226, %fd348, %fd225;
	div.rn.f64 	%fd227, %fd216, %fd222;
	add.f64 	%fd228, %fd349, %fd227;
	ld.global.f64 	%fd229, [%rd33+-24];
	sub.f64 	%fd230, %fd229, %fd40;
	ld.global.f64 	%fd231, [%rd33+-16];
	sub.f64 	%fd232, %fd231, %fd41;
	ld.global.f64 	%fd233, [%rd33+-8];
	sub.f64 	%fd234, %fd233, %fd42;
	mul.f64 	%fd235, %fd232, %fd232;
	fma.rn.f64 	%fd236, %fd230, %fd230, %fd235;
	fma.rn.f64 	%fd237, %fd234, %fd234, %fd236;
	add.f64 	%fd238, %fd237, 0d3EB0C6F7A0B5ED8D;
	sqrt.rn.f64 	%fd239, %fd237;
	mul.f64 	%fd240, %fd238, %fd239;
	div.rn.f64 	%fd241, %fd230, %fd240;
	add.f64 	%fd242, %fd224, %fd241;
	div.rn.f64 	%fd243, %fd232, %fd240;
	add.f64 	%fd244, %fd226, %fd243;
	div.rn.f64 	%fd245, %fd234, %fd240;
	add.f64 	%fd246, %fd228, %fd245;
	ld.global.f64 	%fd247, [%rd33];
	sub.f64 	%fd248, %fd247, %fd40;
	ld.global.f64 	%fd249, [%rd33+8];
	sub.f64 	%fd250, %fd249, %fd41;
	ld.global.f64 	%fd251, [%rd33+16];
	sub.f64 	%fd252, %fd251, %fd42;
	mul.f64 	%fd253, %fd250, %fd250;
	fma.rn.f64 	%fd254, %fd248, %fd248, %fd253;
	fma.rn.f64 	%fd255, %fd252, %fd252, %fd254;
	add.f64 	%fd256, %fd255, 0d3EB0C6F7A0B5ED8D;
	sqrt.rn.f64 	%fd257, %fd255;
	mul.f64 	%fd258, %fd256, %fd257;
	div.rn.f64 	%fd259, %fd248, %fd258;
	add.f64 	%fd260, %fd242, %fd259;
	div.rn.f64 	%fd261, %fd250, %fd258;
	add.f64 	%fd262, %fd244, %fd261;
	div.rn.f64 	%fd263, %fd252, %fd258;
	add.f64 	%fd264, %fd246, %fd263;
	ld.global.f64 	%fd265, [%rd33+24];
	sub.f64 	%fd266, %fd265, %fd40;
	ld.global.f64 	%fd267, [%rd33+32];
	sub.f64 	%fd268, %fd267, %fd41;
	ld.global.f64 	%fd269, [%rd33+40];
	sub.f64 	%fd270, %fd269, %fd42;
	mul.f64 	%fd271, %fd268, %fd268;
	fma.rn.f64 	%fd272, %fd266, %fd266, %fd271;
	fma.rn.f64 	%fd273, %fd270, %fd270, %fd272;
	add.f64 	%fd274, %fd273, 0d3EB0C6F7A0B5ED8D;
	sqrt.rn.f64 	%fd275, %fd273;
	mul.f64 	%fd276, %fd274, %fd275;
	div.rn.f64 	%fd277, %fd266, %fd276;
	add.f64 	%fd347, %fd260, %fd277;
	div.rn.f64 	%fd278, %fd268, %fd276;
	add.f64 	%fd348, %fd262, %fd278;
	div.rn.f64 	%fd279, %fd270, %fd276;
	add.f64 	%fd349, %fd264, %fd279;
	add.s32 	%r43, %r43, 4;
	add.s32 	%r41, %r41, 4;
	add.s64 	%rd33, %rd33, 96;
	setp.ne.s32 	%p13, %r41, 0;
	@%p13 bra 	$L__BB0_17;
$L__BB0_18:
	and.b32  	%r21, %r14, 3;
	setp.eq.s32 	%p14, %r21, 0;
	@%p14 bra 	$L__BB0_23;
	setp.eq.s32 	%p15, %r21, 1;
	@%p15 bra 	$L__BB0_21;
	mul.wide.u32 	%rd24, %r43, 24;
	add.s64 	%rd25, %rd1, %rd24;
	ld.global.f64 	%fd281, [%rd25];
	sub.f64 	%fd282, %fd281, %fd40;
	ld.global.f64 	%fd283, [%rd25+8];
	sub.f64 	%fd284, %fd283, %fd41;
	ld.global.f64 	%fd285, [%rd25+16];
	sub.f64 	%fd286, %fd285, %fd42;
	mul.f64 	%fd287, %fd284, %fd284;
	fma.rn.f64 	%fd288, %fd282, %fd282, %fd287;
	fma.rn.f64 	%fd289, %fd286, %fd286, %fd288;
	add.f64 	%fd290, %fd289, 0d3EB0C6F7A0B5ED8D;
	sqrt.rn.f64 	%fd291, %fd289;
	mul.f64 	%fd292, %fd290, %fd291;
	div.rn.f64 	%fd293, %fd282, %fd292;
	add.f64 	%fd294, %fd347, %fd293;
	div.rn.f64 	%fd295, %fd284, %fd292;
	add.f64 	%fd296, %fd348, %fd295;
	div.rn.f64 	%fd297, %fd286, %fd292;
	add.f64 	%fd298, %fd349, %fd297;
	ld.global.f64 	%fd299, [%rd25+24];
	sub.f64 	%fd300, %fd299, %fd40;
	ld.global.f64 	%fd301, [%rd25+32];
	sub.f64 	%fd302, %fd301, %fd41;
	ld.global.f64 	%fd303, [%rd25+40];
	sub.f64 	%fd304, %fd303, %fd42;
	mul.f64 	%fd305, %fd302, %fd302;
	fma.rn.f64 	%fd306, %fd300, %fd300, %fd305;
	fma.rn.f64 	%fd307, %fd304, %fd304, %fd306;
	add.f64 	%fd308, %fd307, 0d3EB0C6F7A0B5ED8D;
	sqrt.rn.f64 	%fd309, %fd307;
	mul.f64 	%fd310, %fd308, %fd309;
	div.rn.f64 	%fd311, %fd300, %fd310;
	add.f64 	%fd347, %fd294, %fd311;
	div.rn.f64 	%fd312, %fd302, %fd310;
	add.f64 	%fd348, %fd296, %fd312;
	div.rn.f64 	%fd313, %fd304, %fd310;
	add.f64 	%fd349, %fd298, %fd313;
	add.s32 	%r43, %r43, 2;
$L__BB0_21:
	and.b32  	%r35, %r14, 1;
	setp.eq.b32 	%p16, %r35, 1;
	not.pred 	%p17, %p16;
	@%p17 bra 	$L__BB0_23;
	mul.wide.u32 	%rd26, %r43, 24;
	add.s64 	%rd27, %rd1, %rd26;
	ld.global.f64 	%fd314, [%rd27];
	sub.f64 	%fd315, %fd314, %fd40;
	ld.global.f64 	%fd316, [%rd27+8];
	sub.f64 	%fd317, %fd316, %fd41;
	ld.global.f64 	%fd318, [%rd27+16];
	sub.f64 	%fd319, %fd318, %fd42;
	mul.f64 	%fd320, %fd317, %fd317;
	fma.rn.f64 	%fd321, %fd315, %fd315, %fd320;
	fma.rn.f64 	%fd322, %fd319, %fd319, %fd321;
	add.f64 	%fd323, %fd322, 0d3EB0C6F7A0B5ED8D;
	sqrt.rn.f64 	%fd324, %fd322;
	mul.f64 	%fd325, %fd323, %fd324;
	div.rn.f64 	%fd326, %fd315, %fd325;
	add.f64 	%fd347, %fd347, %fd326;
	div.rn.f64 	%fd327, %fd317, %fd325;
	add.f64 	%fd348, %fd348, %fd327;
	div.rn.f64 	%fd328, %fd319, %fd325;
	add.f64 	%fd349, %fd349, %fd328;
$L__BB0_23:
	ld.param.u64 	%rd31, [_Z19update_accelerationP8Vector3dS0_i_param_0];
	mul.f64 	%fd329, %fd347, 0d3DD258775E37FA03;
	cvta.to.global.u64 	%rd28, %rd31;
	mul.wide.s32 	%rd29, %r1, 24;
	add.s64 	%rd30, %rd28, %rd29;
	st.global.f64 	[%rd30], %fd329;
	mul.f64 	%fd330, %fd348, 0d3DD258775E37FA03;
	st.global.f64 	[%rd30+8], %fd330;
	mul.f64 	%fd331, %fd349, 0d3DD258775E37FA03;
	st.global.f64 	[%rd30+16], %fd331;
$L__BB0_24:
	ret;

}
	// .globl	_Z12update_stateP8Vector3dS0_S0_di
.visible .entry _Z12update_stateP8Vector3dS0_S0_di(
	.param .u64 .ptr .align 1 _Z12update_stateP8Vector3dS0_S0_di_param_0,
	.param .u64 .ptr .align 1 _Z12update_stateP8Vector3dS0_S0_di_param_1,
	.param .u64 .ptr .align 1 _Z12update_stateP8Vector3dS0_S0_di_param_2,
	.param .f64 _Z12update_stateP8Vector3dS0_S0_di_param_3,
	.param .u32 _Z12update_stateP8Vector3dS0_S0_di_param_4
)
{
	.reg .pred 	%p<2>;
	.reg .b32 	%r<6>;
	.reg .b64 	%rd<11>;
	.reg .b64 	%fd<20>;

	ld.param.u64 	%rd1, [_Z12update_stateP8Vector3dS0_S0_di_param_0];
	ld.param.u64 	%rd2, [_Z12update_stateP8Vector3dS0_S0_di_param_1];
	ld.param.u64 	%rd3, [_Z12update_stateP8Vector3dS0_S0_di_param_2];
	ld.param.f64 	%fd1, [_Z12update_stateP8Vector3dS0_S0_di_param_3];
	ld.param.u32 	%r2, [_Z12update_stateP8Vector3dS0_S0_di_param_4];
	mov.u32 	%r3, %ctaid.x;
	mov.u32 	%r4, %ntid.x;
	mov.u32 	%r5, %tid.x;
	mad.lo.s32 	%r1, %r3, %r4, %r5;
	setp.ge.s32 	%p1, %r1, %r2;
	@%p1 bra 	$L__BB1_2;
	cvta.to.global.u64 	%rd4, %rd2;
	cvta.to.global.u64 	%rd5, %rd1;
	cvta.to.global.u64 	%rd6, %rd3;
	mul.wide.s32 	%rd7, %r1, 24;
	add.s64 	%rd8, %rd4, %rd7;
	ld.global.f64 	%fd2, [%rd8];
	add.s64 	%rd9, %rd5, %rd7;
	ld.global.f64 	%fd3, [%rd9];
	fma.rn.f64 	%fd4, %fd1, %fd2, %fd3;
	st.global.f64 	[%rd9], %fd4;
	ld.global.f64 	%fd5, [%rd8+8];
	ld.global.f64 	%fd6, [%rd9+8];
	fma.rn.f64 	%fd7, %fd1, %fd5, %fd6;
	st.global.f64 	[%rd9+8], %fd7;
	ld.global.f64 	%fd8, [%rd8+16];
	ld.global.f64 	%fd9, [%rd9+16];
	fma.rn.f64 	%fd10, %fd1, %fd8, %fd9;
	st.global.f64 	[%rd9+16], %fd10;
	add.s64 	%rd10, %rd6, %rd7;
	ld.global.f64 	%fd11, [%rd10];
	ld.global.f64 	%fd12, [%rd8];
	fma.rn.f64 	%fd13, %fd1, %fd11, %fd12;
	st.global.f64 	[%rd8], %fd13;
	ld.global.f64 	%fd14, [%rd10+8];
	ld.global.f64 	%fd15, [%rd8+8];
	fma.rn.f64 	%fd16, %fd1, %fd14, %fd15;
	st.global.f64 	[%rd8+8], %fd16;
	ld.global.f64 	%fd17, [%rd10+16];
	ld.global.f64 	%fd18, [%rd8+16];
	fma.rn.f64 	%fd19, %fd1, %fd17, %fd18;
	st.global.f64 	[%rd8+16], %fd19;
$L__BB1_2:
	ret;

}
	// .globl	_Z13output_statesP11OutputEntryP8Vector3dS2_imd
.visible .entry _Z13output_statesP11OutputEntryP8Vector3dS2_imd(
	.param .u64 .ptr .align 1 _Z13output_statesP11OutputEntryP8Vector3dS2_imd_param_0,
	.param .u64 .ptr .align 1 _Z13output_statesP11OutputEntryP8Vector3dS2_imd_param_1,
	.param .u64 .ptr .align 1 _Z13output_statesP11OutputEntryP8Vector3dS2_imd_param_2,
	.param .u32 _Z13output_statesP11OutputEntryP8Vector3dS2_imd_param_3,
	.param .u64 _Z13output_statesP11OutputEntryP8Vector3dS2_imd_param_4,
	.param .f64 _Z13output_statesP11OutputEntryP8Vector3dS2_imd_param_5
)
{
	.reg .pred 	%p<2>;
	.reg .b32 	%r<8>;
	.reg .b64 	%rd<14>;
	.reg .b64 	%fd<8>;

	ld.param.u64 	%rd1, [_Z13output_statesP11OutputEntryP8Vector3dS2_imd_param_0];
	ld.param.u64 	%rd2, [_Z13output_statesP11OutputEntryP8Vector3dS2_imd_param_1];
	ld.param.u64 	%rd3, [_Z13output_statesP11OutputEntryP8Vector3dS2_imd_param_2];
	ld.param.u32 	%r2, [_Z13output_statesP11OutputEntryP8Vector3dS2_imd_param_3];
	ld.param.u64 	%rd4, [_Z13output_statesP11OutputEntryP8Vector3dS2_imd_param_4];
	ld.param.f64 	%fd1, [_Z13output_statesP11OutputEntryP8Vector3dS2_imd_param_5];
	mov.u32 	%r3, %ctaid.x;
	mov.u32 	%r4, %ntid.x;
	mov.u32 	%r5, %tid.x;
	mad.lo.s32 	%r1, %r3, %r4, %r5;
	setp.ge.s32 	%p1, %r1, %r2;
	@%p1 bra 	$L__BB2_2;
	cvta.to.global.u64 	%rd5, %rd1;
	cvta.to.global.u64 	%rd6, %rd2;
	cvta.to.global.u64 	%rd7, %rd3;
	cvt.u32.u64 	%r6, %rd4;
	mad.lo.s32 	%r7, %r2, %r6, %r1;
	mul.wide.s32 	%rd8, %r7, 64;
	add.s64 	%rd9, %rd5, %rd8;
	st.global.f64 	[%rd9], %fd1;
	cvt.s64.s32 	%rd10, %r1;
	st.global.u64 	[%rd9+8], %rd10;
	mul.wide.s32 	%rd11, %r1, 24;
	add.s64 	%rd12, %rd6, %rd11;
	ld.global.f64 	%fd2, [%rd12];
	ld.global.f64 	%fd3, [%rd12+8];
	ld.global.f64 	%fd4, [%rd12+16];
	st.global.f64 	[%rd9+16], %fd2;
	st.global.f64 	[%rd9+24], %fd3;
	st.global.f64 	[%rd9+32], %fd4;
	add.s64 	%rd13, %rd7, %rd11;
	ld.global.f64 	%fd5, [%rd13];
	ld.global.f64 	%fd6, [%rd13+8];
	ld.global.f64 	%fd7, [%rd13+16];
	st.global.f64 	[%rd9+40], %fd5;
	st.global.f64 	[%rd9+48], %fd6;
	st.global.f64 	[%rd9+56], %fd7;
$L__BB2_2:
	ret;

}


// ===== COMPILED SASS (sm_100) =====

	.target	sm_100

	.elftype	@"ET_EXEC"


//--------------------- .note.nv.tkinfo           --------------------------
	.section	.note.nv.tkinfo,"",@"SHT_NOTE"
	.sectionflags	@"SHF_NOTE_NV_TKINFO"
	.tkinfo
        /*0018*/ 	.word	0x00000002
        /*0030*/ 	.string	""
        /*0030*/ 	.string	"ptxas"
        /*0030*/ 	.string	"Cuda compilation tools, release 13.0, V13.0.88"
        /*0030*/ 	.string	"Build cuda_13.0.r13.0/compiler.36424714_0"
        /*0030*/ 	.string	"-arch sm_100 -m 64 "



//--------------------- .note.nv.cuinfo           --------------------------
	.section	.note.nv.cuinfo,"",@"SHT_NOTE"
	.sectionflags	@"SHF_NOTE_NV_CUINFO"
        /*0018*/ 	.short	0x0002
        /*001a*/ 	.short	0x0064
        /*001c*/ 	.short	0x0082
	.zero		2


//--------------------- .nv.info                  --------------------------
	.section	.nv.info,"",@"SHT_CUDA_INFO"
	.align	4


	//----- nvinfo : EIATTR_REGCOUNT
	.align		4
        /*0000*/ 	.byte	0x04, 0x2f
        /*0002*/ 	.short	(.L_1 - .L_0)
	.align		4
.L_0:
        /*0004*/ 	.word	index@(_Z19update_accelerationP8Vector3dS0_i)
        /*0008*/ 	.word	0x00000030


	//----- nvinfo : EIATTR_FRAME_SIZE
	.align		4
.L_1:
        /*000c*/ 	.byte	0x04, 0x11
        /*000e*/ 	.short	(.L_3 - .L_2)
	.align		4
.L_2:
        /*0010*/ 	.word	index@($__internal_1_$__cuda_sm20_dsqrt_rn_f64_mediumpath_v1)
        /*0014*/ 	.word	0x00000000


	//----- nvinfo : EIATTR_FRAME_SIZE
	.align		4
.L_3:
        /*0018*/ 	.byte	0x04, 0x11
        /*001a*/ 	.short	(.L_5 - .L_4)
	.align		4
.L_4:
        /*001c*/ 	.word	index@($__internal_0_$__cuda_sm20_div_rn_f64_full)
        /*0020*/ 	.word	0x00000000


	//----- nvinfo : EIATTR_FRAME_SIZE
	.align		4
.L_5:
        /*0024*/ 	.byte	0x04, 0x11
        /*0026*/ 	.short	(.L_7 - .L_6)
	.align		4
.L_6:
        /*0028*/ 	.word	index@(_Z19update_accelerationP8Vector3dS0_i)
        /*002c*/ 	.word	0x00000000


	//----- nvinfo : EIATTR_REGCOUNT
	.align		4
.L_7:
        /*0030*/ 	.byte	0x04, 0x2f
        /*0032*/ 	.short	(.L_9 - .L_8)
	.align		4
.L_8:
        /*0034*/ 	.word	index@(_Z12update_stateP8Vector3dS0_S0_di)
        /*0038*/ 	.word	0x00000016


	//----- nvinfo : EIATTR_FRAME_SIZE
	.align		4
.L_9:
        /*003c*/ 	.byte	0x04, 0x11
        /*003e*/ 	.short	(.L_11 - .L_10)
	.align		4
.L_10:
        /*0040*/ 	.word	index@(_Z12update_stateP8Vector3dS0_S0_di)
        /*0044*/ 	.word	0x00000000


	//----- nvinfo : EIATTR_REGCOUNT
	.align		4
.L_11:
        /*0048*/ 	.byte	0x04, 0x2f
        /*004a*/ 	.short	(.L_13 - .L_12)
	.align		4
.L_12:
        /*004c*/ 	.word	index@(_Z13output_statesP11OutputEntryP8Vector3dS2_imd)
        /*0050*/ 	.word	0x00000016


	//----- nvinfo : EIATTR_FRAME_SIZE
	.align		4
.L_13:
        /*0054*/ 	.byte	0x04, 0x11
        /*0056*/ 	.short	(.L_15 - .L_14)
	.align		4
.L_14:
        /*0058*/ 	.word	index@(_Z13output_statesP11OutputEntryP8Vector3dS2_imd)
        /*005c*/ 	.word	0x00000000


	//----- nvinfo : EIATTR_MIN_STACK_SIZE
	.align		4
.L_15:
        /*0060*/ 	.byte	0x04, 0x12
        /*0062*/ 	.short	(.L_17 - .L_16)
	.align		4
.L_16:
        /*0064*/ 	.word	index@(_Z13output_statesP11OutputEntryP8Vector3dS2_imd)
        /*0068*/ 	.word	0x00000000


	//----- nvinfo : EIATTR_MIN_STACK_SIZE
	.align		4
.L_17:
        /*006c*/ 	.byte	0x04, 0x12
        /*006e*/ 	.short	(.L_19 - .L_18)
	.align		4
.L_18:
        /*0070*/ 	.word	index@(_Z12update_stateP8Vector3dS0_S0_di)
        /*0074*/ 	.word	0x00000000


	//----- nvinfo : EIATTR_MIN_STACK_SIZE
	.align		4
.L_19:
        /*0078*/ 	.byte	0x04, 0x12
        /*007a*/ 	.short	(.L_21 - .L_20)
	.align		4
.L_20:
        /*007c*/ 	.word	index@(_Z19update_accelerationP8Vector3dS0_i)
        /*0080*/ 	.word	0x00000000
.L_21:


//--------------------- .nv.compat                --------------------------
	.section	.nv.compat,"",@"SHT_CUDA_COMPAT_INFO"
	.align	4
        /*0000*/ 	.byte	0x02, 0x09, 0x00, 0x00, 0x02, 0x02, 0x01, 0x00, 0x02, 0x05, 0x05, 0x00, 0x03, 0x07, 0x01, 0x01
        /*0010*/ 	.byte	0x02, 0x03, 0x00, 0x00, 0x02, 0x06, 0x01, 0x00, 0x04, 0x0b, 0x08, 0x00, 0x01, 0x00, 0x00, 0x00
        /*0020*/ 	.byte	0x00, 0x00, 0x00, 0x00


//--------------------- .nv.info._Z13output_statesP11OutputEntryP8Vector3dS2_imd --------------------------
	.section	.nv.info._Z13output_statesP11OutputEntryP8Vector3dS2_imd,"",@"SHT_CUDA_INFO"
	.sectionflags	@""
	.align	4


	//----- nvinfo : EIATTR_CUDA_API_VERSION
	.align		4
        /*0000*/ 	.byte	0x04, 0x37
        /*0002*/ 	.short	(.L_23 - .L_22)
.L_22:
        /*0004*/ 	.word	0x00000082


	//----- nvinfo : EIATTR_KPARAM_INFO
	.align		4
.L_23:
        /*0008*/ 	.byte	0x04, 0x17
        /*000a*/ 	.short	(.L_25 - .L_24)
.L_24:
        /*000c*/ 	.word	0x00000000
        /*0010*/ 	.short	0x0005
        /*0012*/ 	.short	0x0028
        /*0014*/ 	.byte	0x00, 0xf0, 0x21, 0x00


	//----- nvinfo : EIATTR_KPARAM_INFO
	.align		4
.L_25:
        /*0018*/ 	.byte	0x04, 0x17
        /*001a*/ 	.short	(.L_27 - .L_26)
.L_26:
        /*001c*/ 	.word	0x00000000
        /*0020*/ 	.short	0x0004
        /*0022*/ 	.short	0x0020
        /*0024*/ 	.byte	0x00, 0xf0, 0x21, 0x00


	//----- nvinfo : EIATTR_KPARAM_INFO
	.align		4
.L_27:
        /*0028*/ 	.byte	0x04, 0x17
        /*002a*/ 	.short	(.L_29 - .L_28)
.L_28:
        /*002c*/ 	.word	0x00000000
        /*0030*/ 	.short	0x0003
        /*0032*/ 	.short	0x0018
        /*0034*/ 	.byte	0x00, 0xf0, 0x11, 0x00


	//----- nvinfo : EIATTR_KPARAM_INFO
	.align		4
.L_29:
        /*0038*/ 	.byte	0x04, 0x17
        /*003a*/ 	.short	(.L_31 - .L_30)
.L_30:
        /*003c*/ 	.word	0x00000000
        /*0040*/ 	.short	0x0002
        /*0042*/ 	.short	0x0010
        /*0044*/ 	.byte	0x00, 0xf5, 0x21, 0x00


	//----- nvinfo : EIATTR_KPARAM_INFO
	.align		4
.L_31:
        /*0048*/ 	.byte	0x04, 0x17
        /*004a*/ 	.short	(.L_33 - .L_32)
.L_32:
        /*004c*/ 	.word	0x00000000
        /*0050*/ 	.short	0x0001
        /*0052*/ 	.short	0x0008
        /*0054*/ 	.byte	0x00, 0xf5, 0x21, 0x00


	//----- nvinfo : EIATTR_KPARAM_INFO
	.align		4
.L_33:
        /*0058*/ 	.byte	0x04, 0x17
        /*005a*/ 	.short	(.L_35 - .L_34)
.L_34:
        /*005c*/ 	.word	0x00000000
        /*0060*/ 	.short	0x0000
        /*0062*/ 	.short	0x0000
        /*0064*/ 	.byte	0x00, 0xf5, 0x21, 0x00


	//----- nvinfo : EIATTR_SPARSE_MMA_MASK
	.align		4
.L_35:
        /*0068*/ 	.byte	0x03, 0x50
        /*006a*/ 	.short	0x0000


	//----- nvinfo : EIATTR_MAXREG_COUNT
	.align		4
        /*006c*/ 	.byte	0x03, 0x1b
        /*006e*/ 	.short	0x00ff


	//----- nvinfo : EIATTR_MERCURY_ISA_VERSION
	.align		4
        /*0070*/ 	.byte	0x03, 0x5f
        /*0072*/ 	.short	0x0101


	//----- nvinfo : EIATTR_VRC_CTA_INIT_COUNT
	.align		4
        /*0074*/ 	.byte	0x02, 0x4a
	.zero		1
	.zero		1


	//----- nvinfo : EIATTR_EXIT_INSTR_OFFSETS
	.align		4
        /*0078*/ 	.byte	0x04, 0x1c
        /*007a*/ 	.short	(.L_37 - .L_36)


	//   ....[0]....
.L_36:
        /*007c*/ 	.word	0x00000070


	//   ....[1]....
        /*0080*/ 	.word	0x00000210


	//----- nvinfo : EIATTR_CBANK_PARAM_SIZE
	.align		4
.L_37:
        /*0084*/ 	.byte	0x03, 0x19
        /*0086*/ 	.short	0x0030


	//----- nvinfo : EIATTR_PARAM_CBANK
	.align		4
        /*0088*/ 	.byte	0x04, 0x0a
        /*008a*/ 	.short	(.L_39 - .L_38)
	.align		4
.L_38:
        /*008c*/ 	.word	index@(.nv.constant0._Z13output_statesP11OutputEntryP8Vector3dS2_imd)
        /*0090*/ 	.short	0x0380
        /*0092*/ 	.short	0x0030


	//----- nvinfo : EIATTR_SW_WAR
	.align		4
.L_39:
        /*0094*/ 	.byte	0x04, 0x36
        /*0096*/ 	.short	(.L_41 - .L_40)
.L_40:
        /*0098*/ 	.word	0x00000008
.L_41:


//--------------------- .nv.info._Z12update_stateP8Vector3dS0_S0_di --------------------------
	.section	.nv.info._Z12update_stateP8Vector3dS0_S0_di,"",@"SHT_CUDA_INFO"
	.sectionflags	@""
	.align	4


	//----- nvinfo : EIATTR_CUDA_API_VERSION
	.align		4
        /*0000*/ 	.byte	0x04, 0x37
        /*0002*/ 	.short	(.L_43 - .L_42)
.L_42:
        /*0004*/ 	.word	0x00000082


	//----- nvinfo : EIATTR_KPARAM_INFO
	.align		4
.L_43:
        /*0008*/ 	.byte	0x04, 0x17
        /*000a*/ 	.short	(.L_45 - .L_44)
.L_44:
        /*000c*/ 	.word	0x00000000
        /*0010*/ 	.short	0x0004
        /*0012*/ 	.short	0x0020
        /*0014*/ 	.byte	0x00, 0xf0, 0x11, 0x00


	//----- nvinfo : EIATTR_KPARAM_INFO
	.align		4
.L_45:
        /*0018*/ 	.byte	0x04, 0x17
        /*001a*/ 	.short	(.L_47 - .L_46)
.L_46:
        /*001c*/ 	.word	0x00000000
        /*0020*/ 	.short	0x0003
        /*0022*/ 	.short	0x0018
        /*0024*/ 	.byte	0x00, 0xf0, 0x21, 0x00


	//----- nvinfo : EIATTR_KPARAM_INFO
	.align		4
.L_47:
        /*0028*/ 	.byte	0x04, 0x17
        /*002a*/ 	.short	(.L_49 - .L_48)
.L_48:
        /*002c*/ 	.word	0x00000000
        /*0030*/ 	.short	0x0002
        /*0032*/ 	.short	0x0010
        /*0034*/ 	.byte	0x00, 0xf5, 0x21, 0x00


	//----- nvinfo : EIATTR_KPARAM_INFO
	.align		4
.L_49:
        /*0038*/ 	.byte	0x04, 0x17
        /*003a*/ 	.short	(.L_51 - .L_50)
.L_50:
        /*003c*/ 	.word	0x00000000
        /*0040*/ 	.short	0x0001
        /*0042*/ 	.short	0x0008
        /*0044*/ 	.byte	0x00, 0xf5, 0x21, 0x00


	//----- nvinfo : EIATTR_KPARAM_INFO
	.align		4
.L_51:
        /*0048*/ 	.byte	0x04, 0x17
        /*004a*/ 	.short	(.L_53 - .L_52)
.L_52:
        /*004c*/ 	.word	0x00000000
        /*0050*/ 	.short	0x0000
        /*0052*/ 	.short	0x0000
        /*0054*/ 	.byte	0x00, 0xf5, 0x21, 0x00


	//----- nvinfo : EIATTR_SPARSE_MMA_MASK
	.align		4
.L_53:
        /*0058*/ 	.byte	0x03, 0x50
        /*005a*/ 	.short	0x0000


	//----- nvinfo : EIATTR_MAXREG_COUNT
	.align		4
        /*005c*/ 	.byte	0x03, 0x1b
        /*005e*/ 	.short	0x00ff


	//----- nvinfo : EIATTR_MERCURY_ISA_VERSION
	.align		4
        /*0060*/ 	.byte	0x03, 0x5f
        /*0062*/ 	.short	0x0101


	//----- nvinfo : EIATTR_VRC_CTA_INIT_COUNT
	.align		4
        /*0064*/ 	.byte	0x02, 0x4a
	.zero		1
	.zero		1


	//----- nvinfo : EIATTR_EXIT_INSTR_OFFSETS
	.align		4
        /*0068*/ 	.byte	0x04, 0x1c
        /*006a*/ 	.short	(.L_55 - .L_54)


	//   ....[0]....
.L_54:
        /*006c*/ 	.word	0x00000070


	//   ....[1]....
        /*0070*/ 	.word	0x00000280


	//----- nvinfo : EIATTR_CBANK_PARAM_SIZE
	.align		4
.L_55:
        /*0074*/ 	.byte	0x03, 0x19
        /*0076*/ 	.short	0x0024


	//----- nvinfo : EIATTR_PARAM_CBANK
	.align		4
        /*0078*/ 	.byte	0x04, 0x0a
        /*007a*/ 	.short	(.L_57 - .L_56)
	.align		4
.L_56:
        /*007c*/ 	.word	index@(.nv.constant0._Z12update_stateP8Vector3dS0_S0_di)
        /*0080*/ 	.short	0x0380
        /*0082*/ 	.short	0x0024


	//----- nvinfo : EIATTR_SW_WAR
	.align		4
.L_57:
        /*0084*/ 	.byte	0x04, 0x36
        /*0086*/ 	.short	(.L_59 - .L_58)
.L_58:
        /*0088*/ 	.word	0x00000008
.L_59:


//--------------------- .nv.info._Z19update_accelerationP8Vector3dS0_i --------------------------
	.section	.nv.info._Z19update_accelerationP8Vector3dS0_i,"",@"SHT_CUDA_INFO"
	.sectionflags	@""
	.align	4


	//----- nvinfo : EIATTR_CUDA_API_VERSION
	.align		4
        /*0000*/ 	.byte	0x04, 0x37
        /*0002*/ 	.short	(.L_61 - .L_60)
.L_60:
        /*0004*/ 	.word	0x00000082


	//----- nvinfo : EIATTR_KPARAM_INFO
	.align		4
.L_61:
        /*0008*/ 	.byte	0x04, 0x17
        /*000a*/ 	.short	(.L_63 - .L_62)
.L_62:
        /*000c*/ 	.word	0x00000000
        /*0010*/ 	.short	0x0002
        /*0012*/ 	.short	0x0010
        /*0014*/ 	.byte	0x00, 0xf0, 0x11, 0x00


	//----- nvinfo : EIATTR_KPARAM_INFO
	.align		4
.L_63:
        /*0018*/ 	.byte	0x04, 0x17
        /*001a*/ 	.short	(.L_65 - .L_64)
.L_64:
        /*001c*/ 	.word	0x00000000
        /*0020*/ 	.short	0x0001
        /*0022*/ 	.short	0x0008
        /*0024*/ 	.byte	0x00, 0xf5, 0x21, 0x00


	//----- nvinfo : EIATTR_KPARAM_INFO
	.align		4
.L_65:
        /*0028*/ 	.byte	0x04, 0x17
        /*002a*/ 	.short	(.L_67 - .L_66)
.L_66:
        /*002c*/ 	.word	0x00000000
        /*0030*/ 	.short	0x0000
        /*0032*/ 	.short	0x0000
        /*0034*/ 	.byte	0x00, 0xf5, 0x21, 0x00


	//----- nvinfo : EIATTR_SPARSE_MMA_MASK
	.align		4
.L_67:
        /*0038*/ 	.byte	0x03, 0x50
        /*003a*/ 	.short	0x0000


	//----- nvinfo : EIATTR_MAXREG_COUNT
	.align		4
        /*003c*/ 	.byte	0x03, 0x1b
        /*003e*/ 	.short	0x00ff


	//----- nvinfo : EIATTR_MERCURY_ISA_VERSION
	.align		4
        /*0040*/ 	.byte	0x03, 0x5f
        /*0042*/ 	.short	0x0101


	//----- nvinfo : EIATTR_VRC_CTA_INIT_COUNT
	.align		4
        /*0044*/ 	.byte	0x02, 0x4a
	.zero		1
	.zero		1


	//----- nvinfo : EIATTR_EXIT_INSTR_OFFSETS
	.align		4
        /*0048*/ 	.byte	0x04, 0x1c
        /*004a*/ 	.short	(.L_69 - .L_68)


	//   ....[0]....
.L_68:
        /*004c*/ 	.word	0x00000070


	//   ....[1]....
        /*0050*/ 	.word	0x00007300


	//----- nvinfo : EIATTR_CRS_STACK_SIZE
	.align		4
.L_69:
        /*0054*/ 	.byte	0x04, 0x1e
        /*0056*/ 	.short	(.L_71 - .L_70)
.L_70:
        /*0058*/ 	.word	0x00000000


	//----- nvinfo : EIATTR_CBANK_PARAM_SIZE
	.align		4
.L_71:
        /*005c*/ 	.byte	0x03, 0x19
        /*005e*/ 	.short	0x0014


	//----- nvinfo : EIATTR_PARAM_CBANK
	.align		4
        /*0060*/ 	.byte	0x04, 0x0a
        /*0062*/ 	.short	(.L_73 - .L_72)
	.align		4
.L_72:
        /*0064*/ 	.word	index@(.nv.constant0._Z19update_accelerationP8Vector3dS0_i)
        /*0068*/ 	.short	0x0380
        /*006a*/ 	.short	0x0014


	//----- nvinfo : EIATTR_SW_WAR
	.align		4
.L_73:
        /*006c*/ 	.byte	0x04, 0x36
        /*006e*/ 	.short	(.L_75 - .L_74)
.L_74:
        /*0070*/ 	.word	0x00000008
.L_75:


//--------------------- .nv.callgraph             --------------------------
	.section	.nv.callgraph,"",@"SHT_CUDA_CALLGRAPH"
	.align	4
	.sectionentsize	8
	.align		4
        /*0000*/ 	.word	0x00000000
	.align		4
        /*0004*/ 	.word	0xffffffff
	.align		4
        /*0008*/ 	.word	0x00000000
	.align		4
        /*000c*/ 	.word	0xfffffffe
	.align		4
        /*0010*/ 	.word	0x00000000
	.align		4
        /*0014*/ 	.word	0xfffffffd
	.align		4
        /*0018*/ 	.word	0x00000000
	.align		4
        /*001c*/ 	.word	0xfffffffc


//--------------------- .text._Z13output_statesP11OutputEntryP8Vector3dS2_imd --------------------------
	.section	.text._Z13output_statesP11OutputEntryP8Vector3dS2_imd,"ax",@progbits
	.align	128
        .global         _Z13output_statesP11OutputEntryP8Vector3dS2_imd
        .type           _Z13output_statesP11OutputEntryP8Vector3dS2_imd,@function
        .size           _Z13output_statesP11OutputEntryP8Vector3dS2_imd,(.L_x_152 - _Z13output_statesP11OutputEntryP8Vector3dS2_imd)
        .other          _Z13output_statesP11OutputEntryP8Vector3dS2_imd,@"STO_CUDA_ENTRY STV_DEFAULT"
_Z13output_statesP11OutputEntryP8Vector3dS2_imd:
.text._Z13output_statesP11OutputEntryP8Vector3dS2_imd:
[----:B------:R-:W-:Y:S01]  /*0000*/  LDC R1, c[0x0][0x37c] ;  /* 0x0000df00ff017b82 */ /* 0x000fe20000000800 */
[----:B------:R-:W0:Y:S07]  /*0010*/  S2R R5, SR_TID.X ;  /* 0x0000000000057919 */ /* 0x000e2e0000002100 */
[----:B------:R-:W0:Y:S01]  /*0020*/  S2UR UR4, SR_CTAID.X ;  /* 0x00000000000479c3 */ /* 0x000e220000002500 */
[----:B------:R-:W1:Y:S07]  /*0030*/  LDCU UR6, c[0x0][0x398] ;  /* 0x00007300ff0677ac */ /* 0x000e6e0008000800 */
[----:B------:R-:W0:Y:S02]  /*0040*/  LDC R4, c[0x0][0x360] ;  /* 0x0000d800ff047b82 */ /* 0x000e240000000800 */
[----:B0-----:R-:W-:-:S05]  /*0050*/  IMAD R4, R4, UR4, R5 ;  /* 0x0000000404047c24 */ /* 0x001fca000f8e0205 */
[----:B-1----:R-:W-:-:S13]  /*0060*/  ISETP.GE.AND P0, PT, R4, UR6, PT ;  /* 0x0000000604007c0c */ /* 0x002fda000bf06270 */
[----:B------:R-:W-:Y:S05]  /*0070*/  @P0 EXIT ;  /* 0x000000000000094d */ /* 0x000fea0003800000 */
[----:B------:R-:W0:Y:S01]  /*0080*/  LDC R9, c[0x0][0x3a0] ;  /* 0x0000e800ff097b82 */ /* 0x000e220000000800 */
[----:B------:R-:W1:Y:S01]  /*0090*/  LDCU.64 UR4, c[0x0][0x358] ;  /* 0x00006b00ff0477ac */ /* 0x000e620008000a00 */
[----:B------:R-:W-:-:S06]  /*00a0*/  SHF.R.S32.HI R5, RZ, 0x1f, R4 ;  /* 0x0000001fff057819 */ /* 0x000fcc0000011404 */
[----:B------:R-:W2:Y:S08]  /*00b0*/  LDC.64 R2, c[0x0][0x380] ;  /* 0x0000e000ff027b82 */ /* 0x000eb00000000a00 */
[----:B------:R-:W3:Y:S08]  /*00c0*/  LDC.64 R6, c[0x0][0x388] ;  /* 0x0000e200ff067b82 */ /* 0x000ef00000000a00 */
[----:B------:R-:W4:Y:S01]  /*00d0*/  LDC.64 R18, c[0x0][0x3a8] ;  /* 0x0000ea00ff127b82 */ /* 0x000f220000000a00 */
[----:B0-----:R-:W-:-:S04]  /*00e0*/  IMAD R9, R9, UR6, R4 ;  /* 0x0000000609097c24 */ /* 0x001fc8000f8e0204 */
[----:B--2---:R-:W-:-:S03]  /*00f0*/  IMAD.WIDE R2, R9, 0x40, R2 ;  /* 0x0000004009027825 */ /* 0x004fc600078e0202 */
[----:B------:R-:W0:Y:S02]  /*0100*/  LDC.64 R14, c[0x0][0x390] ;  /* 0x0000e400ff0e7b82 */ /* 0x000e240000000a00 */
[----:B-1----:R1:W-:Y:S01]  /*0110*/  STG.E.64 desc[UR4][R2.64+0x8], R4 ;  /* 0x0000080402007986 */ /* 0x0023e2000c101b04 */
[----:B---3--:R-:W-:-:S03]  /*0120*/  IMAD.WIDE R6, R4, 0x18, R6 ;  /* 0x0000001804067825 */ /* 0x008fc600078e0206 */
[----:B----4-:R2:W-:Y:S04]  /*0130*/  STG.E.64 desc[UR4][R2.64], R18 ;  /* 0x0000001202007986 */ /* 0x0105e8000c101b04 */
[----:B------:R-:W3:Y:S04]  /*0140*/  LDG.E.64 R8, desc[UR4][R6.64] ;  /* 0x0000000406087981 */ /* 0x000ee8000c1e1b00 */
[----:B------:R-:W4:Y:S04]  /*0150*/  LDG.E.64 R10, desc[UR4][R6.64+0x8] ;  /* 0x00000804060a7981 */ /* 0x000f28000c1e1b00 */
[----:B------:R-:W5:Y:S01]  /*0160*/  LDG.E.64 R12, desc[UR4][R6.64+0x10] ;  /* 0x00001004060c7981 */ /* 0x000f62000c1e1b00 */
[----:B0-----:R-:W-:-:S03]  /*0170*/  IMAD.WIDE R14, R4, 0x18, R14 ;  /* 0x00000018040e7825 */ /* 0x001fc600078e020e */
[----:B---3--:R-:W-:Y:S04]  /*0180*/  STG.E.64 desc[UR4][R2.64+0x10], R8 ;  /* 0x0000100802007986 */ /* 0x008fe8000c101b04 */
[----:B----4-:R-:W-:Y:S04]  /*0190*/  STG.E.64 desc[UR4][R2.64+0x18], R10 ;  /* 0x0000180a02007986 */ /* 0x010fe8000c101b04 */
[----:B-----5:R-:W-:Y:S04]  /*01a0*/  STG.E.64 desc[UR4][R2.64+0x20], R12 ;  /* 0x0000200c02007986 */ /* 0x020fe8000c101b04 */
[----:B------:R-:W3:Y:S04]  /*01b0*/  LDG.E.64 R16, desc[UR4][R14.64] ;  /* 0x000000040e107981 */ /* 0x000ee8000c1e1b00 */
[----:B-1----:R-:W4:Y:S04]  /*01c0*/  LDG.E.64 R4, desc[UR4][R14.64+0x8] ;  /* 0x000008040e047981 */ /* 0x002f28000c1e1b00 */
[----:B--2---:R-:W2:Y:S04]  /*01d0*/  LDG.E.64 R18, desc[UR4][R14.64+0x10] ;  /* 0x000010040e127981 */ /* 0x004ea8000c1e1b00 */
[----:B---3--:R-:W-:Y:S04]  /*01e0*/  STG.E.64 desc[UR4][R2.64+0x28], R16 ;  /* 0x0000281002007986 */ /* 0x008fe8000c101b04 */
[----:B----4-:R-:W-:Y:S04]  /*01f0*/  STG.E.64 desc[UR4][R2.64+0x30], R4 ;  /* 0x0000300402007986 */ /* 0x010fe8000c101b04 */
[----:B--2---:R-:W-:Y:S01]  /*0200*/  STG.E.64 desc[UR4][R2.64+0x38], R18 ;  /* 0x0000381202007986 */ /* 0x004fe2000c101b04 */
[----:B------:R-:W-:Y:S05]  /*0210*/  EXIT ;  /* 0x000000000000794d */ /* 0x000fea0003800000 */
.L_x_0:
[----:B------:R-:W-:-:S00]  /*0220*/  BRA `(.L_x_0) ;  /* 0xfffffffc00fc7947 */ /* 0x000fc0000383ffff */
[----:B------:R-:W-:-:S00]  /*0230*/  NOP ;  /* 0x0000000000007918 */ /* 0x000fc00000000000 */
        /* <DEDUP_REMOVED lines=12> */
.L_x_152:


//--------------------- .text._Z12update_stateP8Vector3dS0_S0_di --------------------------
	.section	.text._Z12update_stateP8Vector3dS0_S0_di,"ax",@progbits
	.align	128
        .global         _Z12update_stateP8Vector3dS0_S0_di
        .type           _Z12update_stateP8Vector3dS0_S0_di,@function
        .size           _Z12update_stateP8Vector3dS0_S0_di,(.L_x_153 - _Z12update_stateP8Vector3dS0_S0_di)
        .other          _Z12update_stateP8Vector3dS0_S0_di,@"STO_CUDA_ENTRY STV_DEFAULT"
_Z12update_stateP8Vector3dS0_S0_di:
.text._Z12update_stateP8Vector3dS0_S0_di:
        /* <DEDUP_REMOVED lines=8> */
[----:B------:R-:W0:Y:S01]  /*0080*/  LDC.64 R2, c[0x0][0x388] ;  /* 0x0000e200ff027b82 */ /* 0x000e220000000a00 */
[----:B------:R-:W1:Y:S07]  /*0090*/  LDCU.64 UR4, c[0x0][0x358] ;  /* 0x00006b00ff0477ac */ /* 0x000e6e0008000a00 */
[----:B------:R-:W2:Y:S08]  /*00a0*/  LDC.64 R6, c[0x0][0x380] ;  /* 0x0000e000ff067b82 */ /* 0x000eb00000000a00 */
[----:B------:R-:W3:Y:S01]  /*00b0*/  LDC.64 R4, c[0x0][0x398] ;  /* 0x0000e600ff047b82 */ /* 0x000ee20000000a00 */
[----:B0-----:R-:W-:-:S07]  /*00c0*/  IMAD.WIDE R2, R0, 0x18, R2 ;  /* 0x0000001800027825 */ /* 0x001fce00078e0202 */
[----:B------:R-:W0:Y:S01]  /*00d0*/  LDC.64 R16, c[0x0][0x390] ;  /* 0x0000e400ff107b82 */ /* 0x000e220000000a00 */
[----:B-1----:R-:W3:Y:S01]  /*00e0*/  LDG.E.64 R8, desc[UR4][R2.64] ;  /* 0x0000000402087981 */ /* 0x002ee2000c1e1b00 */
[----:B--2---:R-:W-:-:S05]  /*00f0*/  IMAD.WIDE R6, R0, 0x18, R6 ;  /* 0x0000001800067825 */ /* 0x004fca00078e0206 */
[----:B------:R-:W3:Y:S04]  /*0100*/  LDG.E.64 R10, desc[UR4][R6.64] ;  /* 0x00000004060a7981 */ /* 0x000ee8000c1e1b00 */
[----:B------:R-:W2:Y:S04]  /*0110*/  LDG.E.64 R12, desc[UR4][R6.64+0x8] ;  /* 0x00000804060c7981 */ /* 0x000ea8000c1e1b00 */
[----:B------:R-:W4:Y:S01]  /*0120*/  LDG.E.64 R14, desc[UR4][R6.64+0x10] ;  /* 0x00001004060e7981 */ /* 0x000f22000c1e1b00 */
[----:B---3--:R-:W-:-:S07]  /*0130*/  DFMA R8, R8, R4, R10 ;  /* 0x000000040808722b */ /* 0x008fce000000000a */
[----:B------:R1:W-:Y:S04]  /*0140*/  STG.E.64 desc[UR4][R6.64], R8 ;  /* 0x0000000806007986 */ /* 0x0003e8000c101b04 */
[----:B------:R-:W2:Y:S02]  /*0150*/  LDG.E.64 R10, desc[UR4][R2.64+0x8] ;  /* 0x00000804020a7981 */ /* 0x000ea4000c1e1b00 */
[----:B--2---:R-:W-:-:S07]  /*0160*/  DFMA R10, R10, R4, R12 ;  /* 0x000000040a0a722b */ /* 0x004fce000000000c */
[----:B------:R2:W-:Y:S04]  /*0170*/  STG.E.64 desc[UR4][R6.64+0x8], R10 ;  /* 0x0000080a06007986 */ /* 0x0005e8000c101b04 */
[----:B------:R-:W4:Y:S02]  /*0180*/  LDG.E.64 R12, desc[UR4][R2.64+0x10] ;  /* 0x00001004020c7981 */ /* 0x000f24000c1e1b00 */
[----:B----4-:R-:W-:Y:S01]  /*0190*/  DFMA R12, R12, R4, R14 ;  /* 0x000000040c0c722b */ /* 0x010fe2000000000e */
[----:B0-----:R-:W-:-:S06]  /*01a0*/  IMAD.WIDE R14, R0, 0x18, R16 ;  /* 0x00000018000e7825 */ /* 0x001fcc00078e0210 */
[----:B------:R-:W-:Y:S04]  /*01b0*/  STG.E.64 desc[UR4][R6.64+0x10], R12 ;  /* 0x0000100c06007986 */ /* 0x000fe8000c101b04 */
[----:B------:R-:W3:Y:S04]  /*01c0*/  LDG.E.64 R16, desc[UR4][R2.64] ;  /* 0x0000000402107981 */ /* 0x000ee8000c1e1b00 */
[----:B-1----:R-:W3:Y:S04]  /*01d0*/  LDG.E.64 R8, desc[UR4][R14.64] ;  /* 0x000000040e087981 */ /* 0x002ee8000c1e1b00 */
[----:B------:R-:W4:Y:S01]  /*01e0*/  LDG.E.64 R18, desc[UR4][R2.64+0x10] ;  /* 0x0000100402127981 */ /* 0x000f22000c1e1b00 */
[----:B---3--:R-:W-:-:S03]  /*01f0*/  DFMA R8, R8, R4, R16 ;  /* 0x000000040808722b */ /* 0x008fc60000000010 */
[----:B------:R-:W3:Y:S04]  /*0200*/  LDG.E.64 R16, desc[UR4][R2.64+0x8] ;  /* 0x0000080402107981 */ /* 0x000ee8000c1e1b00 */
[----:B------:R-:W-:Y:S04]  /*0210*/  STG.E.64 desc[UR4][R2.64], R8 ;  /* 0x0000000802007986 */ /* 0x000fe8000c101b04 */
[----:B--2---:R-:W3:Y:S02]  /*0220*/  LDG.E.64 R10, desc[UR4][R14.64+0x8] ;  /* 0x000008040e0a7981 */ /* 0x004ee4000c1e1b00 */
[----:B---3--:R-:W-:-:S07]  /*0230*/  DFMA R10, R10, R4, R16 ;  /* 0x000000040a0a722b */ /* 0x008fce0000000010 */
[----:B------:R-:W-:Y:S04]  /*0240*/  STG.E.64 desc[UR4][R2.64+0x8], R10 ;  /* 0x0000080a02007986 */ /* 0x000fe8000c101b04 */
[----:B------:R-:W4:Y:S02]  /*0250*/  LDG.E.64 R16, desc[UR4][R14.64+0x10] ;  /* 0x000010040e107981 */ /* 0x000f24000c1e1b00 */
[----:B----4-:R-:W-:-:S07]  /*0260*/  DFMA R16, R16, R4, R18 ;  /* 0x000000041010722b */ /* 0x010fce0000000012 */
[----:B------:R-:W-:Y:S01]  /*0270*/  STG.E.64 desc[UR4][R2.64+0x10], R16 ;  /* 0x0000101002007986 */ /* 0x000fe2000c101b04 */
[----:B------:R-:W-:Y:S05]  /*0280*/  EXIT ;  /* 0x000000000000794d */ /* 0x000fea0003800000 */
.L_x_1:
        /* <DEDUP_REMOVED lines=15> */
.L_x_153:


//--------------------- .text._Z19update_accelerationP8Vector3dS0_i --------------------------
	.section	.text._Z19update_accelerationP8Vector3dS0_i,"ax",@progbits
	.align	128
        .global         _Z19update_accelerationP8Vector3dS0_i
        .type           _Z19update_accelerationP8Vector3dS0_i,@function
        .size           _Z19update_accelerationP8Vector3dS0_i,(.L_x_151 - _Z19update_accelerationP8Vector3dS0_i)
        .other          _Z19update_accelerationP8Vector3dS0_i,@"STO_CUDA_ENTRY STV_DEFAULT"
_Z19update_accelerationP8Vector3dS0_i:
.text._Z19update_accelerationP8Vector3dS0_i:
        /* <DEDUP_REMOVED lines=8> */
[----:B------:R-:W-:Y:S01]  /*0080*/  ISETP.GE.AND P0, PT, R14, 0x1, PT ;  /* 0x000000010e00780c */ /* 0x000fe20003f06270 */
[----:B------:R-:W0:Y:S01]  /*0090*/  LDCU.64 UR6, c[0x0][0x358] ;  /* 0x00006b00ff0677ac */ /* 0x000e220008000a00 */
[----:B------:R-:W-:Y:S01]  /*00a0*/  BSSY.RECONVERGENT B1, `(.L_x_2) ;  /* 0x0000352000017945 */ /* 0x000fe20003800200 */
[----:B------:R-:W-:Y:S01]  /*00b0*/  IMAD.MOV.U32 R11, RZ, RZ, RZ ;  /* 0x000000ffff0b7224 */ /* 0x000fe200078e00ff */
[----:B------:R-:W-:Y:S02]  /*00c0*/  CS2R R32, SRZ ;  /* 0x0000000000207805 */ /* 0x000fe4000001ff00 */
[----:B------:R-:W-:Y:S02]  /*00d0*/  CS2R R24, SRZ ;  /* 0x0000000000187805 */ /* 0x000fe4000001ff00 */
[----:B------:R-:W-:-:S05]  /*00e0*/  CS2R R30, SRZ ;  /* 0x00000000001e7805 */ /* 0x000fca000001ff00 */
[----:B------:R-:W-:Y:S05]  /*00f0*/  @!P0 BRA `(.L_x_3) ;  /* 0x0000003400308947 */ /* 0x000fea0003800000 */
[----:B------:R-:W1:Y:S02]  /*0100*/  LDC.64 R4, c[0x0][0x388] ;  /* 0x0000e200ff047b82 */ /* 0x000e640000000a00 */
[----:B-1----:R-:W-:-:S05]  /*0110*/  IMAD.WIDE.U32 R4, R14, 0x18, R4 ;  /* 0x000000180e047825 */ /* 0x002fca00078e0004 */
[----:B0-----:R0:W5:Y:S04]  /*0120*/  LDG.E.64 R22, desc[UR6][R4.64] ;  /* 0x0000000604167981 */ /* 0x001168000c1e1b00 */
[----:B------:R0:W5:Y:S04]  /*0130*/  LDG.E.64 R20, desc[UR6][R4.64+0x8] ;  /* 0x0000080604147981 */ /* 0x000168000c1e1b00 */
[----:B------:R0:W5:Y:S01]  /*0140*/  LDG.E.64 R18, desc[UR6][R4.64+0x10] ;  /* 0x0000100604127981 */ /* 0x000162000c1e1b00 */
[----:B------:R-:W-:Y:S01]  /*0150*/  VIMNMX R11, PT, PT, R14, UR8, PT ;  /* 0x000000080e0b7c48 */ /* 0x000fe2000bfe0100 */
[----:B------:R-:W-:Y:S01]  /*0160*/  BSSY.RECONVERGENT B0, `(.L_x_4) ;  /* 0x00001e1000007945 */ /* 0x000fe20003800200 */
[----:B------:R-:W-:Y:S01]  /*0170*/  IMAD.MOV.U32 R2, RZ, RZ, RZ ;  /* 0x000000ffff027224 */ /* 0x000fe200078e00ff */
[----:B------:R-:W-:-:S02]  /*0180*/  CS2R R30, SRZ ;  /* 0x00000000001e7805 */ /* 0x000fc4000001ff00 */
[C---:B------:R-:W-:Y:S02]  /*0190*/  ISETP.GE.AND P0, PT, R11.reuse, 0x4, PT ;  /* 0x000000040b00780c */ /* 0x040fe40003f06270 */
[----:B------:R-:W-:Y:S02]  /*01a0*/  CS2R R24, SRZ ;  /* 0x0000000000187805 */ /* 0x000fe4000001ff00 */
[----:B------:R-:W-:Y:S02]  /*01b0*/  CS2R R32, SRZ ;  /* 0x0000000000207805 */ /* 0x000fe4000001ff00 */
[----:B------:R-:W-:-:S07]  /*01c0*/  VIMNMX R11, PT, PT, R11, 0x1, !PT ;  /* 0x000000010b0b7848 */ /* 0x000fce0007fe0100 */
[----:B0-----:R-:W-:Y:S05]  /*01d0*/  @!P0 BRA `(.L_x_5) ;  /* 0x0000001c00648947 */ /* 0x001fea0003800000 */
[----:B------:R-:W0:Y:S01]  /*01e0*/  LDCU.64 UR4, c[0x0][0x388] ;  /* 0x00007100ff0477ac */ /* 0x000e220008000a00 */
[----:B------:R-:W-:Y:S02]  /*01f0*/  LOP3.LUT R0, R11, 0x7ffffffc, RZ, 0xc0, !PT ;  /* 0x7ffffffc0b007812 */ /* 0x000fe400078ec0ff */
[----:B------:R-:W-:-:S03]  /*0200*/  CS2R R30, SRZ ;  /* 0x00000000001e7805 */ /* 0x000fc6000001ff00 */
[----:B------:R-:W-:Y:S01]  /*0210*/  IMAD.MOV R0, RZ, RZ, -R0 ;  /* 0x000000ffff007224 */ /* 0x000fe200078e0a00 */
[----:B0-----:R-:W-:-:S04]  /*0220*/  UIADD3 UR4, UP0, UPT, UR4, 0x30, URZ ;  /* 0x0000003004047890 */ /* 0x001fc8000ff1e0ff */
[----:B------:R-:W-:Y:S02]  /*0230*/  UIADD3.X UR5, UPT, UPT, URZ, UR5, URZ, UP0, !UPT ;  /* 0x00000005ff057290 */ /* 0x000fe400087fe4ff */
[----:B------:R-:W-:-:S04]  /*0240*/  MOV R16, UR4 ;  /* 0x0000000400107c02 */ /* 0x000fc80008000f00 */
[----:B------:R-:W-:-:S07]  /*0250*/  IMAD.U32 R17, RZ, RZ, UR5 ;  /* 0x00000005ff117e24 */ /* 0x000fce000f8e00ff */
.L_x_38:
[----:B------:R-:W2:Y:S04]  /*0260*/  LDG.E.64 R28, desc[UR6][R16.64+-0x28] ;  /* 0xffffd806101c7981 */ /* 0x000ea8000c1e1b00 */
[----:B------:R-:W3:Y:S04]  /*0270*/  LDG.E.64 R38, desc[UR6][R16.64+-0x30] ;  /* 0xffffd00610267981 */ /* 0x000ee8000c1e1b00 */
[----:B------:R-:W4:Y:S01]  /*0280*/  LDG.E.64 R26, desc[UR6][R16.64+-0x20] ;  /* 0xffffe006101a7981 */ /* 0x000f22000c1e1b00 */
[----:B------:R-:W-:Y:S01]  /*0290*/  IMAD.MOV.U32 R6, RZ, RZ, 0x0 ;  /* 0x00000000ff067424 */ /* 0x000fe200078e00ff */
[----:B------:R-:W-:Y:S01]  /*02a0*/  MOV R7, 0x3fd80000 ;  /* 0x3fd8000000077802 */ /* 0x000fe20000000f00 */
[----:B------:R-:W-:Y:S01]  /*02b0*/  VIADD R0, R0, 0x4 ;  /* 0x0000000400007836 */ /* 0x000fe20000000000 */
[----:B------:R-:W-:Y:S01]  /*02c0*/  UMOV UR4, 0xa0b5ed8d ;  /* 0xa0b5ed8d00047882 */ /* 0x000fe20000000000 */
[----:B------:R-:W-:Y:S01]  /*02d0*/  UMOV UR5, 0x3eb0c6f7 ;  /* 0x3eb0c6f700057882 */ /* 0x000fe20000000000 */
[----:B------:R-:W-:Y:S02]  /*02e0*/  BSSY.RECONVERGENT B3, `(.L_x_6) ;  /* 0x0000022000037945 */ /* 0x000fe40003800200 */
[----:B------:R-:W-:Y:S01]  /*02f0*/  ISETP.NE.AND P1, PT, R0, RZ, PT ;  /* 0x000000ff0000720c */ /* 0x000fe20003f25270 */
[----:B--2--5:R-:W-:-:S02]  /*0300*/  DADD R28, -R20, R28 ;  /* 0x00000000141c7229 */ /* 0x024fc4000000011c */
[----:B---3--:R-:W-:-:S06]  /*0310*/  DADD R38, -R22, R38 ;  /* 0x0000000016267229 */ /* 0x008fcc0000000126 */
[----:B------:R-:W-:Y:S02]  /*0320*/  DMUL R2, R28, R28 ;  /* 0x0000001c1c027228 */ /* 0x000fe40000000000 */
[----:B----4-:R-:W-:-:S06]  /*0330*/  DADD R26, -R18, R26 ;  /* 0x00000000121a7229 */ /* 0x010fcc000000011a */
[----:B------:R-:W-:-:S08]  /*0340*/  DFMA R2, R38, R38, R2 ;  /* 0x000000262602722b */ /* 0x000fd00000000002 */
[----:B------:R-:W-:-:S06]  /*0350*/  DFMA R8, R26, R26, R2 ;  /* 0x0000001a1a08722b */ /* 0x000fcc0000000002 */
[----:B------:R-:W0:Y:S02]  /*0360*/  MUFU.RSQ64H R5, R9 ;  /* 0x0000000900057308 */ /* 0x000e240000001c00 */
[----:B------:R-:W-:Y:S02]  /*0370*/  DADD R44, R8, UR4 ;  /* 0x00000004082c7e29 */ /* 0x000fe40008000000 */
[----:B------:R-:W-:-:S05]  /*0380*/  VIADD R4, R9, 0xfcb00000 ;  /* 0xfcb0000009047836 */ /* 0x000fca0000000000 */
[----:B------:R-:W-:Y:S01]  /*0390*/  ISETP.GE.U32.AND P0, PT, R4, 0x7ca00000, PT ;  /* 0x7ca000000400780c */ /* 0x000fe20003f06070 */
[----:B0-----:R-:W-:-:S08]  /*03a0*/  DMUL R2, R4, R4 ;  /* 0x0000000404027228 */ /* 0x001fd00000000000 */
[----:B------:R-:W-:-:S08]  /*03b0*/  DFMA R2, R8, -R2, 1 ;  /* 0x3ff000000802742b */ /* 0x000fd00000000802 */
[----:B------:R-:W-:Y:S02]  /*03c0*/  DFMA R6, R2, R6, 0.5 ;  /* 0x3fe000000206742b */ /* 0x000fe40000000006 */
[----:B------:R-:W-:-:S08]  /*03d0*/  DMUL R2, R4, R2 ;  /* 0x0000000204027228 */ /* 0x000fd00000000000 */
[----:B------:R-:W-:Y:S01]  /*03e0*/  DFMA R40, R6, R2, R4 ;  /* 0x000000020628722b */ /* 0x000fe20000000004 */
[----:B------:R-:W-:-:S07]  /*03f0*/  LOP3.LUT R2, R11, 0x7ffffffc, RZ, 0xc0, !PT ;  /* 0x7ffffffc0b027812 */ /* 0x000fce00078ec0ff */
[----:B------:R-:W-:Y:S02]  /*0400*/  DMUL R34, R8, R40 ;  /* 0x0000002808227228 */ /* 0x000fe40000000000 */
[----:B------:R-:W-:Y:S02]  /*0410*/  VIADD R13, R41, 0xfff00000 ;  /* 0xfff00000290d7836 */ /* 0x000fe40000000000 */
[----:B------:R-:W-:-:S04]  /*0420*/  IMAD.MOV.U32 R12, RZ, RZ, R40 ;  /* 0x000000ffff0c7224 */ /* 0x000fc800078e0028 */
[----:B------:R-:W-:-:S08]  /*0430*/  DFMA R6, R34, -R34, R8 ;  /* 0x800000222206722b */ /* 0x000fd00000000008 */
[----:B------:R-:W-:Y:S01]  /*0440*/  DFMA R36, R6, R12, R34 ;  /* 0x0000000c0624722b */ /* 0x000fe20000000022 */
[----:B------:R-:W-:Y:S10]  /*0450*/  @!P0 BRA `(.L_x_7) ;  /* 0x0000000000288947 */ /* 0x000ff40003800000 */
[----:B------:R-:W-:Y:S01]  /*0460*/  IMAD.MOV.U32 R10, RZ, RZ, R8 ;  /* 0x000000ffff0a7224 */ /* 0x000fe200078e0008 */
[----:B------:R-:W-:Y:S01]  /*0470*/  MOV R12, R40 ;  /* 0x00000028000c7202 */ /* 0x000fe20000000f00 */
[----:B------:R-:W-:Y:S01]  /*0480*/  IMAD.MOV.U32 R8, RZ, RZ, R6 ;  /* 0x000000ffff087224 */ /* 0x000fe200078e0006 */
[----:B------:R-:W-:Y:S01]  /*0490*/  MOV R6, R34 ;  /* 0x0000002200067202 */ /* 0x000fe20000000f00 */
[----:B------:R-:W-:Y:S01]  /*04a0*/  IMAD.MOV.U32 R5, RZ, RZ, R35 ;  /* 0x000000ffff057224 */ /* 0x000fe200078e0023 */
[----:B------:R-:W-:Y:S01]  /*04b0*/  MOV R34, 0x4e0 ;  /* 0x000004e000227802 */ /* 0x000fe20000000f00 */
[----:B------:R-:W-:-:S07]  /*04c0*/  IMAD.MOV.U32 R3, RZ, RZ, R13 ;  /* 0x000000ffff037224 */ /* 0x000fce00078e000d */
[----:B------:R-:W-:Y:S05]  /*04d0*/  CALL.REL.NOINC `($__internal_1_$__cuda_sm20_dsqrt_rn_f64_mediumpath_v1) ;  /* 0x0000007400207944 */ /* 0x000fea0003c00000 */
[----:B------:R-:W-:Y:S01]  /*04e0*/  MOV R36, R4 ;  /* 0x0000000400247202 */ /* 0x000fe20000000f00 */
[----:B------:R-:W-:-:S07]  /*04f0*/  IMAD.MOV.U32 R37, RZ, RZ, R3 ;  /* 0x000000ffff257224 */ /* 0x000fce00078e0003 */
.L_x_7:
[----:B------:R-:W-:Y:S05]  /*0500*/  BSYNC.RECONVERGENT B3 ;  /* 0x0000000000037941 */ /* 0x000fea0003800200 */
.L_x_6:
[----:B------:R-:W-:Y:S01]  /*0510*/  DMUL R44, R44, R36 ;  /* 0x000000242c2c7228 */ /* 0x000fe20000000000 */
[----:B------:R-:W-:Y:S01]  /*0520*/  IMAD.MOV.U32 R4, RZ, RZ, 0x1 ;  /* 0x00000001ff047424 */ /* 0x000fe200078e00ff */
[----:B------:R-:W-:Y:S01]  /*0530*/  FSETP.GEU.AND P2, PT, |R39|, 6.5827683646048100446e-37, PT ;  /* 0x036000002700780b */ /* 0x000fe20003f4e200 */
[----:B------:R-:W-:Y:S03]  /*0540*/  BSSY.RECONVERGENT B3, `(.L_x_8) ;  /* 0x0000014000037945 */ /* 0x000fe60003800200 */
[----:B------:R-:W0:Y:S02]  /*0550*/  MUFU.RCP64H R5, R45 ;  /* 0x0000002d00057308 */ /* 0x000e240000001800 */
[----:B0-----:R-:W-:-:S08]  /*0560*/  DFMA R6, -R44, R4, 1 ;  /* 0x3ff000002c06742b */ /* 0x001fd00000000104 */
[----:B------:R-:W-:-:S08]  /*0570*/  DFMA R6, R6, R6, R6 ;  /* 0x000000060606722b */ /* 0x000fd00000000006 */
[----:B------:R-:W-:-:S08]  /*0580*/  DFMA R6, R4, R6, R4 ;  /* 0x000000060406722b */ /* 0x000fd00000000004 */
[----:B------:R-:W-:-:S08]  /*0590*/  DFMA R4, -R44, R6, 1 ;  /* 0x3ff000002c04742b */ /* 0x000fd00000000106 */
[----:B------:R-:W-:-:S08]  /*05a0*/  DFMA R4, R6, R4, R6 ;  /* 0x000000040604722b */ /* 0x000fd00000000006 */
[----:B------:R-:W-:-:S08]  /*05b0*/  DMUL R6, R38, R4 ;  /* 0x0000000426067228 */ /* 0x000fd00000000000 */
[----:B------:R-:W-:-:S08]  /*05c0*/  DFMA R8, -R44, R6, R38 ;  /* 0x000000062c08722b */ /* 0x000fd00000000126 */
[----:B------:R-:W-:-:S10]  /*05d0*/  DFMA R6, R4, R8, R6 ;  /* 0x000000080406722b */ /* 0x000fd40000000006 */
[----:B------:R-:W-:-:S05]  /*05e0*/  FFMA R3, RZ, R45, R7 ;  /* 0x0000002dff037223 */ /* 0x000fca0000000007 */
[----:B------:R-:W-:-:S13]  /*05f0*/  FSETP.GT.AND P0, PT, |R3|, 1.469367938527859385e-39, PT ;  /* 0x001000000300780b */ /* 0x000fda0003f04200 */
[----:B------:R-:W-:Y:S05]  /*0600*/  @P0 BRA P2, `(.L_x_9) ;  /* 0x00000000001c0947 */ /* 0x000fea0001000000 */
[----:B------:R-:W-:Y:S01]  /*0610*/  MOV R8, R38 ;  /* 0x0000002600087202 */ /* 0x000fe20000000f00 */
[----:B------:R-:W-:Y:S01]  /*0620*/  IMAD.MOV.U32 R5, RZ, RZ, R39 ;  /* 0x000000ffff057224 */ /* 0x000fe200078e0027 */
[----:B------:R-:W-:Y:S01]  /*0630*/  MOV R3, R45 ;  /* 0x0000002d00037202 */ /* 0x000fe20000000f00 */
[----:B------:R-:W-:Y:S01]  /*0640*/  IMAD.MOV.U32 R6, RZ, RZ, R44 ;  /* 0x000000ffff067224 */ /* 0x000fe200078e002c */
[----:B------:R-:W-:-:S07]  /*0650*/  MOV R4, 0x670 ;  /* 0x0000067000047802 */ /* 0x000fce0000000f00 */
[----:B------:R-:W-:Y:S05]  /*0660*/  CALL.REL.NOINC `($__internal_0_$__cuda_sm20_div_rn_f64_full) ;  /* 0x0000006c00287944 */ /* 0x000fea0003c00000 */
[----:B------:R-:W-:-:S07]  /*0670*/  IMAD.MOV.U32 R7, RZ, RZ, R3 ;  /* 0x000000ffff077224 */ /* 0x000fce00078e0003 */
.L_x_9:
[----:B------:R-:W-:Y:S05]  /*0680*/  BSYNC.RECONVERGENT B3 ;  /* 0x0000000000037941 */ /* 0x000fea0003800200 */
.L_x_8:
[----:B------:R-:W0:Y:S01]  /*0690*/  MUFU.RCP64H R5, R45 ;  /* 0x0000002d00057308 */ /* 0x000e220000001800 */
[----:B------:R-:W-:Y:S01]  /*06a0*/  IMAD.MOV.U32 R4, RZ, RZ, 0x1 ;  /* 0x00000001ff047424 */ /* 0x000fe200078e00ff */
[----:B------:R-:W-:Y:S01]  /*06b0*/  FSETP.GEU.AND P2, PT, |R29|, 6.5827683646048100446e-37, PT ;  /* 0x036000001d00780b */ /* 0x000fe20003f4e200 */
[----:B------:R-:W-:Y:S01]  /*06c0*/  BSSY.RECONVERGENT B3, `(.L_x_10) ;  /* 0x0000015000037945 */ /* 0x000fe20003800200 */
[----:B------:R-:W-:-:S03]  /*06d0*/  DADD R32, R6, R32 ;  /* 0x0000000006207229 */ /* 0x000fc60000000020 */
        /* <DEDUP_REMOVED lines=17> */
[----:B------:R-:W-:Y:S02]  /*07f0*/  IMAD.MOV.U32 R4, RZ, RZ, R6 ;  /* 0x000000ffff047224 */ /* 0x000fe400078e0006 */
[----:B------:R-:W-:-:S07]  /*0800*/  IMAD.MOV.U32 R5, RZ, RZ, R3 ;  /* 0x000000ffff057224 */ /* 0x000fce00078e0003 */
.L_x_11:
[----:B------:R-:W-:Y:S05]  /*0810*/  BSYNC.RECONVERGENT B3 ;  /* 0x0000000000037941 */ /* 0x000fea0003800200 */
.L_x_10:
[----:B------:R-:W0:Y:S01]  /*0820*/  MUFU.RCP64H R7, R45 ;  /* 0x0000002d00077308 */ /* 0x000e220000001800 */
[----:B------:R-:W-:Y:S01]  /*0830*/  MOV R6, 0x1 ;  /* 0x0000000100067802 */ /* 0x000fe20000000f00 */
[----:B------:R-:W-:Y:S01]  /*0840*/  BSSY.RECONVERGENT B3, `(.L_x_12) ;  /* 0x0000016000037945 */ /* 0x000fe20003800200 */
[----:B------:R-:W-:Y:S01]  /*0850*/  FSETP.GEU.AND P2, PT, |R27|, 6.5827683646048100446e-37, PT ;  /* 0x036000001b00780b */ /* 0x000fe20003f4e200 */
        /* <DEDUP_REMOVED lines=12> */
[----:B------:R-:W-:Y:S01]  /*0920*/  IMAD.MOV.U32 R8, RZ, RZ, R26 ;  /* 0x000000ffff087224 */ /* 0x000fe200078e001a */
[----:B------:R-:W-:Y:S01]  /*0930*/  MOV R6, R44 ;  /* 0x0000002c00067202 */ /* 0x000fe20000000f00 */
[----:B------:R-:W-:Y:S01]  /*0940*/  IMAD.MOV.U32 R5, RZ, RZ, R27 ;  /* 0x000000ffff057224 */ /* 0x000fe200078e001b */
[----:B------:R-:W-:Y:S01]  /*0950*/  MOV R4, 0x980 ;  /* 0x0000098000047802 */ /* 0x000fe20000000f00 */
[----:B------:R-:W-:-:S07]  /*0960*/  IMAD.MOV.U32 R3, RZ, RZ, R45 ;  /* 0x000000ffff037224 */ /* 0x000fce00078e002d */
[----:B------:R-:W-:Y:S05]  /*0970*/  CALL.REL.NOINC `($__internal_0_$__cuda_sm20_div_rn_f64_full) ;  /* 0x0000006800647944 */ /* 0x000fea0003c00000 */
[----:B------:R-:W-:Y:S01]  /*0980*/  IMAD.MOV.U32 R12, RZ, RZ, R6 ;  /* 0x000000ffff0c7224 */ /* 0x000fe200078e0006 */
[----:B------:R-:W-:-:S07]  /*0990*/  MOV R13, R3 ;  /* 0x00000003000d7202 */ /* 0x000fce0000000f00 */
.L_x_13:
[----:B------:R-:W-:Y:S05]  /*09a0*/  BSYNC.RECONVERGENT B3 ;  /* 0x0000000000037941 */ /* 0x000fea0003800200 */
.L_x_12:
[----:B------:R-:W2:Y:S04]  /*09b0*/  LDG.E.64 R26, desc[UR6][R16.64+-0x10] ;  /* 0xfffff006101a7981 */ /* 0x000ea8000c1e1b00 */
[----:B------:R-:W3:Y:S04]  /*09c0*/  LDG.E.64 R38, desc[UR6][R16.64+-0x18] ;  /* 0xffffe80610267981 */ /* 0x000ee8000c1e1b00 */
[----:B------:R-:W4:Y:S01]  /*09d0*/  LDG.E.64 R24, desc[UR6][R16.64+-0x8] ;  /* 0xfffff80610187981 */ /* 0x000f22000c1e1b00 */
[----:B------:R-:W-:Y:S01]  /*09e0*/  IMAD.MOV.U32 R36, RZ, RZ, 0x0 ;  /* 0x00000000ff247424 */ /* 0x000fe200078e00ff */
[----:B------:R-:W-:Y:S01]  /*09f0*/  MOV R37, 0x3fd80000 ;  /* 0x3fd8000000257802 */ /* 0x000fe20000000f00 */
[----:B------:R-:W-:Y:S01]  /*0a00*/  DADD R30, R12, R30 ;  /* 0x000000000c1e7229 */ /* 0x000fe2000000001e */
[----:B------:R-:W-:Y:S01]  /*0a10*/  UMOV UR4, 0xa0b5ed8d ;  /* 0xa0b5ed8d00047882 */ /* 0x000fe20000000000 */
[----:B------:R-:W-:Y:S01]  /*0a20*/  UMOV UR5, 0x3eb0c6f7 ;  /* 0x3eb0c6f700057882 */ /* 0x000fe20000000000 */
[----:B------:R-:W-:Y:S01]  /*0a30*/  BSSY.RECONVERGENT B3, `(.L_x_14) ;  /* 0x0000020000037945 */ /* 0x000fe20003800200 */
[----:B--2---:R-:W-:-:S02]  /*0a40*/  DADD R26, -R20, R26 ;  /* 0x00000000141a7229 */ /* 0x004fc4000000011a */
        /* <DEDUP_REMOVED lines=13> */
[----:B------:R-:W-:-:S08]  /*0b20*/  DFMA R36, R36, R6, R4 ;  /* 0x000000062424722b */ /* 0x000fd00000000004 */
        /* <DEDUP_REMOVED lines=16> */
.L_x_15:
[----:B------:R-:W-:Y:S05]  /*0c30*/  BSYNC.RECONVERGENT B3 ;  /* 0x0000000000037941 */ /* 0x000fea0003800200 */
.L_x_14:
        /* <DEDUP_REMOVED lines=23> */
.L_x_17:
[----:B------:R-:W-:Y:S05]  /*0db0*/  BSYNC.RECONVERGENT B3 ;  /* 0x0000000000037941 */ /* 0x000fea0003800200 */
.L_x_16:
        /* <DEDUP_REMOVED lines=24> */
.L_x_19:
[----:B------:R-:W-:Y:S05]  /*0f40*/  BSYNC.RECONVERGENT B3 ;  /* 0x0000000000037941 */ /* 0x000fea0003800200 */
.L_x_18:
        /* <DEDUP_REMOVED lines=24> */
.L_x_21:
[----:B------:R-:W-:Y:S05]  /*10d0*/  BSYNC.RECONVERGENT B3 ;  /* 0x0000000000037941 */ /* 0x000fea0003800200 */
.L_x_20:
        /* <DEDUP_REMOVED lines=40> */
.L_x_23:
[----:B------:R-:W-:Y:S05]  /*1360*/  BSYNC.RECONVERGENT B3 ;  /* 0x0000000000037941 */ /* 0x000fea0003800200 */
.L_x_22:
        /* <DEDUP_REMOVED lines=23> */
.L_x_25:
[----:B------:R-:W-:Y:S05]  /*14e0*/  BSYNC.RECONVERGENT B3 ;  /* 0x0000000000037941 */ /* 0x000fea0003800200 */
.L_x_24:
        /* <DEDUP_REMOVED lines=24> */
.L_x_27:
[----:B------:R-:W-:Y:S05]  /*1670*/  BSYNC.RECONVERGENT B3 ;  /* 0x0000000000037941 */ /* 0x000fea0003800200 */
.L_x_26:
        /* <DEDUP_REMOVED lines=24> */
.L_x_29:
[----:B------:R-:W-:Y:S05]  /*1800*/  BSYNC.RECONVERGENT B3 ;  /* 0x0000000000037941 */ /* 0x000fea0003800200 */
.L_x_28:
        /* <DEDUP_REMOVED lines=40> */
.L_x_31:
[----:B------:R-:W-:Y:S05]  /*1a90*/  BSYNC.RECONVERGENT B3 ;  /* 0x0000000000037941 */ /* 0x000fea0003800200 */
.L_x_30:
        /* <DEDUP_REMOVED lines=23> */
.L_x_33:
[----:B------:R-:W-:Y:S05]  /*1c10*/  BSYNC.RECONVERGENT B3 ;  /* 0x0000000000037941 */ /* 0x000fea0003800200 */
.L_x_32:
        /* <DEDUP_REMOVED lines=24> */
.L_x_35:
[----:B------:R-:W-:Y:S05]  /*1da0*/  BSYNC.RECONVERGENT B3 ;  /* 0x0000000000037941 */ /* 0x000fea0003800200 */
.L_x_34:
        /* <DEDUP_REMOVED lines=22> */
[----:B------:R-:W-:-:S07]  /*1f10*/  IMAD.MOV.U32 R7, RZ, RZ, R3 ;  /* 0x000000ffff077224 */ /* 0x000fce00078e0003 */
.L_x_37:
[----:B------:R-:W-:Y:S05]  /*1f20*/  BSYNC.RECONVERGENT B3 ;  /* 0x0000000000037941 */ /* 0x000fea0003800200 */
.L_x_36:
[----:B------:R-:W-:Y:S01]  /*1f30*/  IADD3 R16, P0, PT, R16, 0x60, RZ ;  /* 0x0000006010107810 */ /* 0x000fe20007f1e0ff */
[----:B------:R-:W-:-:S03]  /*1f40*/  DADD R30, R30, R6 ;  /* 0x000000001e1e7229 */ /* 0x000fc60000000006 */
[----:B------:R-:W-:Y:S01]  /*1f50*/  IADD3.X R17, PT, PT, RZ, R17, RZ, P0, !PT ;  /* 0x00000011ff117210 */ /* 0x000fe200007fe4ff */
[----:B------:R-:W-:Y:S08]  /*1f60*/  @P1 BRA `(.L_x_38) ;  /* 0xffffffe000bc1947 */ /* 0x000ff0000383ffff */
.L_x_5:
[----:B------:R-:W-:Y:S05]  /*1f70*/  BSYNC.RECONVERGENT B0 ;  /* 0x0000000000007941 */ /* 0x000fea0003800200 */
.L_x_4:
[----:B------:R-:W-:-:S13]  /*1f80*/  LOP3.LUT P0, R0, R11, 0x3, RZ, 0xc0, !PT ;  /* 0x000000030b007812 */ /* 0x000fda000780c0ff */
[----:B------:R-:W-:Y:S05]  /*1f90*/  @!P0 BRA `(.L_x_3) ;  /* 0x0000001400888947 */ /* 0x000fea0003800000 */
[----:B------:R-:W-:Y:S01]  /*1fa0*/  ISETP.NE.AND P0, PT, R0, 0x1, PT ;  /* 0x000000010000780c */ /* 0x000fe20003f05270 */
[----:B------:R-:W-:-:S12]  /*1fb0*/  BSSY.RECONVERGENT B0, `(.L_x_39) ;  /* 0x00000eb000007945 */ /* 0x000fd80003800200 */
[----:B------:R-:W-:Y:S05]  /*1fc0*/  @!P0 BRA `(.L_x_40) ;  /* 0x0000000c00a48947 */ /* 0x000fea0003800000 */
[----:B------:R-:W0:Y:S02]  /*1fd0*/  LDC.64 R28, c[0x0][0x388] ;  /* 0x0000e200ff1c7b82 */ /* 0x000e240000000a00 */
[----:B0-----:R-:W-:-:S05]  /*1fe0*/  IMAD.WIDE.U32 R28, R2, 0x18, R28 ;  /* 0x00000018021c7825 */ /* 0x001fca00078e001c */
[----:B------:R-:W2:Y:S04]  /*1ff0*/  LDG.E.64 R26, desc[UR6][R28.64+0x8] ;  /* 0x000008061c1a7981 */ /* 0x000ea8000c1e1b00 */
[----:B------:R-:W3:Y:S04]  /*2000*/  LDG.E.64 R38, desc[UR6][R28.64] ;  /* 0x000000061c267981 */ /* 0x000ee8000c1e1b00 */
[----:B------:R-:W4:Y:S01]  /*2010*/  LDG.E.64 R16, desc[UR6][R28.64+0x10] ;  /* 0x000010061c107981 */ /* 0x000f22000c1e1b00 */
[----:B------:R-:W-:Y:S01]  /*2020*/  IMAD.MOV.U32 R12, RZ, RZ, 0x0 ;  /* 0x00000000ff0c7424 */ /* 0x000fe200078e00ff */
[----:B------:R-:W-:Y:S01]  /*2030*/  MOV R13, 0x3fd80000 ;  /* 0x3fd80000000d7802 */ /* 0x000fe20000000f00 */
[----:B------:R-:W-:Y:S01]  /*2040*/  UMOV UR4, 0xa0b5ed8d ;  /* 0xa0b5ed8d00047882 */ /* 0x000fe20000000000 */
[----:B------:R-:W-:Y:S01]  /*2050*/  UMOV UR5, 0x3eb0c6f7 ;  /* 0x3eb0c6f700057882 */ /* 0x000fe20000000000 */
[----:B------:R-:W-:Y:S01]  /*2060*/  BSSY.RECONVERGENT B3, `(.L_x_41) ;  /* 0x0000020000037945 */ /* 0x000fe20003800200 */
        /* <DEDUP_REMOVED lines=31> */
.L_x_42:
[----:B------:R-:W-:Y:S05]  /*2260*/  BSYNC.RECONVERGENT B3 ;  /* 0x0000000000037941 */ /* 0x000fea0003800200 */
.L_x_41:
        /* <DEDUP_REMOVED lines=23> */
.L_x_44:
[----:B------:R-:W-:Y:S05]  /*23e0*/  BSYNC.RECONVERGENT B3 ;  /* 0x0000000000037941 */ /* 0x000fea0003800200 */
.L_x_43:
        /* <DEDUP_REMOVED lines=24> */
.L_x_46:
[----:B------:R-:W-:Y:S05]  /*2570*/  BSYNC.RECONVERGENT B3 ;  /* 0x0000000000037941 */ /* 0x000fea0003800200 */
.L_x_45:
        /* <DEDUP_REMOVED lines=24> */
.L_x_48:
[----:B------:R-:W-:Y:S05]  /*2700*/  BSYNC.RECONVERGENT B3 ;  /* 0x0000000000037941 */ /* 0x000fea0003800200 */
.L_x_47:
[----:B------:R-:W2:Y:S04]  /*2710*/  LDG.E.64 R24, desc[UR6][R28.64+0x20] ;  /* 0x000020061c187981 */ /* 0x000ea8000c1e1b00 */
[----:B------:R-:W3:Y:S04]  /*2720*/  LDG.E.64 R38, desc[UR6][R28.64+0x18] ;  /* 0x000018061c267981 */ /* 0x000ee8000c1e1b00 */
[----:B------:R-:W4:Y:S01]  /*2730*/  LDG.E.64 R16, desc[UR6][R28.64+0x28] ;  /* 0x000028061c107981 */ /* 0x000f22000c1e1b00 */
[----:B------:R-:W-:Y:S01]  /*2740*/  IMAD.MOV.U32 R12, RZ, RZ, 0x0 ;  /* 0x00000000ff0c7424 */ /* 0x000fe200078e00ff */
[----:B------:R-:W-:Y:S01]  /*2750*/  MOV R13, 0x3fd80000 ;  /* 0x3fd80000000d7802 */ /* 0x000fe20000000f00 */
[----:B------:R-:W-:Y:S01]  /*2760*/  UMOV UR4, 0xa0b5ed8d ;  /* 0xa0b5ed8d00047882 */ /* 0x000fe20000000000 */
[----:B------:R-:W-:Y:S01]  /*2770*/  UMOV UR5, 0x3eb0c6f7 ;  /* 0x3eb0c6f700057882 */ /* 0x000fe20000000000 */
[----:B------:R-:W-:Y:S01]  /*2780*/  DADD R30, R30, R8 ;  /* 0x000000001e1e7229 */ /* 0x000fe20000000008 */
        /* <DEDUP_REMOVED lines=22> */
[----:B------:R-:W-:Y:S01]  /*28f0*/  MOV R8, R6 ;  /* 0x0000000600087202 */ /* 0x000fe20000000f00 */
        /* <DEDUP_REMOVED lines=8> */
[----:B------:R-:W-:Y:S02]  /*2980*/  IMAD.MOV.U32 R8, RZ, RZ, R4 ;  /* 0x000000ffff087224 */ /* 0x000fe400078e0004 */
[----:B------:R-:W-:-:S07]  /*2990*/  IMAD.MOV.U32 R9, RZ, RZ, R3 ;  /* 0x000000ffff097224 */ /* 0x000fce00078e0003 */
.L_x_50:
[----:B------:R-:W-:Y:S05]  /*29a0*/  BSYNC.RECONVERGENT B3 ;  /* 0x0000000000037941 */ /* 0x000fea0003800200 */
.L_x_49:
[----:B------:R-:W-:Y:S01]  /*29b0*/  DMUL R28, R28, R8 ;  /* 0x000000081c1c7228 */ /* 0x000fe20000000000 */
[----:B------:R-:W-:Y:S01]  /*29c0*/  MOV R4, 0x1 ;  /* 0x0000000100047802 */ /* 0x000fe20000000f00 */
[----:B------:R-:W-:Y:S01]  /*29d0*/  BSSY.RECONVERGENT B3, `(.L_x_51) ;  /* 0x0000015000037945 */ /* 0x000fe20003800200 */
[----:B------:R-:W-:-:S03]  /*29e0*/  FSETP.GEU.AND P1, PT, |R39|, 6.5827683646048100446e-37, PT ;  /* 0x036000002700780b */ /* 0x000fc60003f2e200 */
        /* <DEDUP_REMOVED lines=19> */
.L_x_52:
[----:B------:R-:W-:Y:S05]  /*2b20*/  BSYNC.RECONVERGENT B3 ;  /* 0x0000000000037941 */ /* 0x000fea0003800200 */
.L_x_51:
        /* <DEDUP_REMOVED lines=24> */
.L_x_54:
[----:B------:R-:W-:Y:S05]  /*2cb0*/  BSYNC.RECONVERGENT B3 ;  /* 0x0000000000037941 */ /* 0x000fea0003800200 */
.L_x_53:
        /* <DEDUP_REMOVED lines=22> */
[----:B------:R-:W-:-:S07]  /*2e20*/  MOV R7, R3 ;  /* 0x0000000300077202 */ /* 0x000fce0000000f00 */
.L_x_56:
[----:B------:R-:W-:Y:S05]  /*2e30*/  BSYNC.RECONVERGENT B3 ;  /* 0x0000000000037941 */ /* 0x000fea0003800200 */
.L_x_55:
[----:B------:R-:W-:Y:S01]  /*2e40*/  DADD R30, R30, R6 ;  /* 0x000000001e1e7229 */ /* 0x000fe20000000006 */
[----:B------:R-:W-:-:S10]  /*2e50*/  VIADD R2, R2, 0x2 ;  /* 0x0000000202027836 */ /* 0x000fd40000000000 */
.L_x_40:
[----:B------:R-:W-:Y:S05]  /*2e60*/  BSYNC.RECONVERGENT B0 ;  /* 0x0000000000007941 */ /* 0x000fea0003800200 */
.L_x_39:
[----:B------:R-:W-:-:S04]  /*2e70*/  LOP3.LUT R0, R11, 0x1, RZ, 0xc0, !PT ;  /* 0x000000010b007812 */ /* 0x000fc800078ec0ff */
[----:B------:R-:W-:-:S13]  /*2e80*/  ISETP.NE.U32.AND P0, PT, R0, 0x1, PT ;  /* 0x000000010000780c */ /* 0x000fda0003f05070 */
[----:B------:R-:W-:Y:S05]  /*2e90*/  @P0 BRA `(.L_x_3) ;  /* 0x0000000400c80947 */ /* 0x000fea0003800000 */
[----:B------:R-:W0:Y:S02]  /*2ea0*/  LDC.64 R4, c[0x0][0x388] ;  /* 0x0000e200ff047b82 */ /* 0x000e240000000a00 */
[----:B0-----:R-:W-:-:S05]  /*2eb0*/  IMAD.WIDE.U32 R2, R2, 0x18, R4 ;  /* 0x0000001802027825 */ /* 0x001fca00078e0004 */
[----:B------:R-:W2:Y:S04]  /*2ec0*/  LDG.E.64 R6, desc[UR6][R2.64+0x8] ;  /* 0x0000080602067981 */ /* 0x000ea8000c1e1b00 */
[----:B------:R-:W3:Y:S04]  /*2ed0*/  LDG.E.64 R4, desc[UR6][R2.64] ;  /* 0x0000000602047981 */ /* 0x000ee8000c1e1b00 */
[----:B------:R0:W4:Y:S01]  /*2ee0*/  LDG.E.64 R8, desc[UR6][R2.64+0x10] ;  /* 0x0000100602087981 */ /* 0x000122000c1e1b00 */
[----:B------:R-:W-:Y:S01]  /*2ef0*/  UMOV UR4, 0xa0b5ed8d ;  /* 0xa0b5ed8d00047882 */ /* 0x000fe20000000000 */
[----:B------:R-:W-:Y:S01]  /*2f00*/  UMOV UR5, 0x3eb0c6f7 ;  /* 0x3eb0c6f700057882 */ /* 0x000fe20000000000 */
[----:B------:R-:W-:Y:S01]  /*2f10*/  BSSY.RECONVERGENT B0, `(.L_x_57) ;  /* 0x0000021000007945 */ /* 0x000fe20003800200 */
[----:B0-----:R-:W-:Y:S01]  /*2f20*/  MOV R2, 0x0 ;  /* 0x0000000000027802 */ /* 0x001fe20000000f00 */
[----:B------:R-:W-:Y:S01]  /*2f30*/  IMAD.MOV.U32 R3, RZ, RZ, 0x3fd80000 ;  /* 0x3fd80000ff037424 */ /* 0x000fe200078e00ff */
        /* <DEDUP_REMOVED lines=16> */
[----:B------:R-:W-:Y:S01]  /*3040*/  VIADD R3, R13, 0xfff00000 ;  /* 0xfff000000d037836 */ /* 0x000fe20000000000 */
[----:B------:R-:W-:-:S05]  /*3050*/  MOV R2, R12 ;  /* 0x0000000c00027202 */ /* 0x000fca0000000f00 */
[----:B------:R-:W-:-:S08]  /*3060*/  DFMA R28, R26, -R26, R8 ;  /* 0x8000001a1a1c722b */ /* 0x000fd00000000008 */
[----:B------:R-:W-:Y:S01]  /*3070*/  DFMA R6, R28, R2, R26 ;  /* 0x000000021c06722b */ /* 0x000fe2000000001a */
[----:B------:R-:W-:Y:S10]  /*3080*/  @!P0 BRA `(.L_x_58) ;  /* 0x0000000000248947 */ /* 0x000ff40003800000 */
[----:B------:R-:W-:Y:S01]  /*3090*/  IMAD.MOV.U32 R10, RZ, RZ, R8 ;  /* 0x000000ffff0a7224 */ /* 0x000fe200078e0008 */
[----:B------:R-:W-:Y:S01]  /*30a0*/  MOV R7, R29 ;  /* 0x0000001d00077202 */ /* 0x000fe20000000f00 */
[----:B------:R-:W-:Y:S01]  /*30b0*/  IMAD.MOV.U32 R8, RZ, RZ, R28 ;  /* 0x000000ffff087224 */ /* 0x000fe200078e001c */
[----:B------:R-:W-:Y:S01]  /*30c0*/  MOV R34, 0x3100 ;  /* 0x0000310000227802 */ /* 0x000fe20000000f00 */
[----:B------:R-:W-:Y:S02]  /*30d0*/  IMAD.MOV.U32 R6, RZ, RZ, R26 ;  /* 0x000000ffff067224 */ /* 0x000fe400078e001a */
[----:B------:R-:W-:-:S07]  /*30e0*/  IMAD.MOV.U32 R5, RZ, RZ, R27 ;  /* 0x000000ffff057224 */ /* 0x000fce00078e001b */
[----:B------:R-:W-:Y:S05]  /*30f0*/  CALL.REL.NOINC `($__internal_1_$__cuda_sm20_dsqrt_rn_f64_mediumpath_v1) ;  /* 0x0000004800187944 */ /* 0x000fea0003c00000 */
[----:B------:R-:W-:Y:S01]  /*3100*/  MOV R6, R4 ;  /* 0x0000000400067202 */ /* 0x000fe20000000f00 */
[----:B------:R-:W-:-:S07]  /*3110*/  IMAD.MOV.U32 R7, RZ, RZ, R3 ;  /* 0x000000ffff077224 */ /* 0x000fce00078e0003 */
.L_x_58:
[----:B------:R-:W-:Y:S05]  /*3120*/  BSYNC.RECONVERGENT B0 ;  /* 0x0000000000007941 */ /* 0x000fea0003800200 */
.L_x_57:
        /* <DEDUP_REMOVED lines=23> */
.L_x_60:
[----:B------:R-:W-:Y:S05]  /*32a0*/  BSYNC.RECONVERGENT B0 ;  /* 0x0000000000007941 */ /* 0x000fea0003800200 */
.L_x_59:
        /* <DEDUP_REMOVED lines=23> */
.L_x_62:
[----:B------:R-:W-:Y:S05]  /*3420*/  BSYNC.RECONVERGENT B0 ;  /* 0x0000000000007941 */ /* 0x000fea0003800200 */
.L_x_61:
        /* <DEDUP_REMOVED lines=23> */
.L_x_64:
[----:B------:R-:W-:Y:S05]  /*35a0*/  BSYNC.RECONVERGENT B0 ;  /* 0x0000000000007941 */ /* 0x000fea0003800200 */
.L_x_63:
[----:B------:R-:W-:-:S11]  /*35b0*/  DADD R30, R30, R6 ;  /* 0x000000001e1e7229 */ /* 0x000fd60000000006 */
.L_x_3:
[----:B0-----:R-:W-:Y:S05]  /*35c0*/  BSYNC.RECONVERGENT B1 ;  /* 0x0000000000017941 */ /* 0x001fea0003800200 */
.L_x_2:
[----:B------:R-:W0:Y:S01]  /*35d0*/  LDCU UR4, c[0x0][0x390] ;  /* 0x00007200ff0477ac */ /* 0x000e220008000800 */
[----:B------:R-:W-:Y:S01]  /*35e0*/  BSSY.RECONVERGENT B0, `(.L_x_65) ;  /* 0x000007e000007945 */ /* 0x000fe20003800200 */
[----:B0-----:R-:W-:-:S13]  /*35f0*/  ISETP.GE.AND P0, PT, R11, UR4, PT ;  /* 0x000000040b007c0c */ /* 0x001fda000bf06270 */
[----:B------:R-:W-:Y:S05]  /*3600*/  @P0 BRA `(.L_x_66) ;  /* 0x0000000400ec0947 */ /* 0x000fea0003800000 */
[----:B------:R-:W-:Y:S01]  /*3610*/  ISETP.NE.AND P0, PT, R14, R11, PT ;  /* 0x0000000b0e00720c */ /* 0x000fe20003f05270 */
[----:B------:R-:W-:-:S12]  /*3620*/  BSSY.RECONVERGENT B1, `(.L_x_67) ;  /* 0x0000078000017945 */ /* 0x000fd80003800200 */
[----:B------:R-:W-:Y:S05]  /*3630*/  @!P0 BRA `(.L_x_68) ;  /* 0x0000000400d88947 */ /* 0x000fea0003800000 */
[----:B------:R-:W0:Y:S02]  /*3640*/  LDC.64 R6, c[0x0][0x388] ;  /* 0x0000e200ff067b82 */ /* 0x000e240000000a00 */
[----:B0-----:R-:W-:-:S04]  /*3650*/  IMAD.WIDE.U32 R2, R11, 0x18, R6 ;  /* 0x000000180b027825 */ /* 0x001fc800078e0006 */
[----:B------:R-:W-:Y:S01]  /*3660*/  IMAD.WIDE R6, R14, 0x18, R6 ;  /* 0x000000180e067825 */ /* 0x000fe200078e0206 */
[----:B-----5:R-:W2:Y:S04]  /*3670*/  LDG.E.64 R18, desc[UR6][R2.64+0x8] ;  /* 0x0000080602127981 */ /* 0x020ea8000c1e1b00 */
[----:B------:R-:W2:Y:S04]  /*3680*/  LDG.E.64 R8, desc[UR6][R6.64+0x8] ;  /* 0x0000080606087981 */ /* 0x000ea8000c1e1b00 */
[----:B------:R-:W3:Y:S04]  /*3690*/  LDG.E.64 R22, desc[UR6][R2.64] ;  /* 0x0000000602167981 */ /* 0x000ee8000c1e1b00 */
[----:B------:R-:W3:Y:S04]  /*36a0*/  LDG.E.64 R4, desc[UR6][R6.64] ;  /* 0x0000000606047981 */ /* 0x000ee8000c1e1b00 */
[----:B------:R0:W4:Y:S04]  /*36b0*/  LDG.E.64 R16, desc[UR6][R2.64+0x10] ;  /* 0x0000100602107981 */ /* 0x000128000c1e1b00 */
[----:B------:R-:W4:Y:S01]  /*36c0*/  LDG.E.64 R12, desc[UR6][R6.64+0x10] ;  /* 0x00001006060c7981 */ /* 0x000f22000c1e1b00 */
[----:B------:R-:W-:Y:S01]  /*36d0*/  UMOV UR4, 0xa0b5ed8d ;  /* 0xa0b5ed8d00047882 */ /* 0x000fe20000000000 */
[----:B------:R-:W-:Y:S01]  /*36e0*/  UMOV UR5, 0x3eb0c6f7 ;  /* 0x3eb0c6f700057882 */ /* 0x000fe20000000000 */
[----:B------:R-:W-:Y:S01]  /*36f0*/  BSSY.RECONVERGENT B3, `(.L_x_69) ;  /* 0x0000021000037945 */ /* 0x000fe20003800200 */
[----:B0-----:R-:W-:Y:S01]  /*3700*/  MOV R2, 0x0 ;  /* 0x0000000000027802 */ /* 0x001fe20000000f00 */
[----:B------:R-:W-:Y:S01]  /*3710*/  IMAD.MOV.U32 R3, RZ, RZ, 0x3fd80000 ;  /* 0x3fd80000ff037424 */ /* 0x000fe200078e00ff */
[----:B--2---:R-:W-:-:S02]  /*3720*/  DADD R18, R18, -R8 ;  /* 0x0000000012127229 */ /* 0x004fc40000000808 */
[----:B---3--:R-:W-:-:S06]  /*3730*/  DADD R22, R22, -R4 ;  /* 0x0000000016167229 */ /* 0x008fcc0000000804 */
[----:B------:R-:W-:Y:S02]  /*3740*/  DMUL R4, R18, R18 ;  /* 0x0000001212047228 */ /* 0x000fe40000000000 */
[----:B----4-:R-:W-:-:S06]  /*3750*/  DADD R16, R16, -R12 ;  /* 0x0000000010107229 */ /* 0x010fcc000000080c */
        /* <DEDUP_REMOVED lines=26> */
.L_x_70:
[----:B------:R-:W-:Y:S05]  /*3900*/  BSYNC.RECONVERGENT B3 ;  /* 0x0000000000037941 */ /* 0x000fea0003800200 */
.L_x_69:
        /* <DEDUP_REMOVED lines=23> */
.L_x_72:
[----:B------:R-:W-:Y:S05]  /*3a80*/  BSYNC.RECONVERGENT B3 ;  /* 0x0000000000037941 */ /* 0x000fea0003800200 */
.L_x_71:
        /* <DEDUP_REMOVED lines=23> */
.L_x_74:
[----:B------:R-:W-:Y:S05]  /*3c00*/  BSYNC.RECONVERGENT B3 ;  /* 0x0000000000037941 */ /* 0x000fea0003800200 */
.L_x_73:
        /* <DEDUP_REMOVED lines=23> */
.L_x_76:
[----:B------:R-:W-:Y:S05]  /*3d80*/  BSYNC.RECONVERGENT B3 ;  /* 0x0000000000037941 */ /* 0x000fea0003800200 */
.L_x_75:
[----:B------:R-:W-:-:S11]  /*3d90*/  DADD R30, R30, R6 ;  /* 0x000000001e1e7229 */ /* 0x000fd60000000006 */
.L_x_68:
[----:B------:R-:W-:Y:S05]  /*3da0*/  BSYNC.RECONVERGENT B1 ;  /* 0x0000000000017941 */ /* 0x000fea0003800200 */
.L_x_67:
[----:B------:R-:W-:-:S07]  /*3db0*/  VIADD R11, R11, 0x1 ;  /* 0x000000010b0b7836 */ /* 0x000fce0000000000 */
.L_x_66:
[----:B------:R-:W-:Y:S05]  /*3dc0*/  BSYNC.RECONVERGENT B0 ;  /* 0x0000000000007941 */ /* 0x000fea0003800200 */
.L_x_65:
[----:B------:R-:W0:Y:S01]  /*3dd0*/  LDCU UR8, c[0x0][0x390] ;  /* 0x00007200ff0877ac */ /* 0x000e220008000800 */
[----:B------:R-:W-:Y:S01]  /*3de0*/  BSSY.RECONVERGENT B1, `(.L_x_77) ;  /* 0x0000347000017945 */ /* 0x000fe20003800200 */
[----:B0-----:R-:W-:-:S13]  /*3df0*/  ISETP.GE.AND P0, PT, R11, UR8, PT ;  /* 0x000000080b007c0c */ /* 0x001fda000bf06270 */
[----:B------:R-:W-:Y:S05]  /*3e00*/  @P0 BRA `(.L_x_78) ;  /* 0x0000003400100947 */ /* 0x000fea0003800000 */
[----:B------:R-:W0:Y:S02]  /*3e10*/  LDC.64 R4, c[0x0][0x388] ;  /* 0x0000e200ff047b82 */ /* 0x000e240000000a00 */
[----:B0-----:R-:W-:-:S05]  /*3e20*/  IMAD.WIDE R6, R14, 0x18, R4 ;  /* 0x000000180e067825 */ /* 0x001fca00078e0204 */
[----:B-----5:R0:W5:Y:S04]  /*3e30*/  LDG.E.64 R22, desc[UR6][R6.64] ;  /* 0x0000000606167981 */ /* 0x020168000c1e1b00 */
[----:B------:R0:W5:Y:S04]  /*3e40*/  LDG.E.64 R20, desc[UR6][R6.64+0x8] ;  /* 0x0000080606147981 */ /* 0x000168000c1e1b00 */
[----:B------:R0:W5:Y:S01]  /*3e50*/  LDG.E.64 R18, desc[UR6][R6.64+0x10] ;  /* 0x0000100606127981 */ /* 0x000162000c1e1b00 */
[C---:B------:R-:W-:Y:S01]  /*3e60*/  IADD3 R0, PT, PT, R11.reuse, -UR8, RZ ;  /* 0x800000080b007c10 */ /* 0x040fe2000fffe0ff */
[----:B------:R-:W-:Y:S01]  /*3e70*/  BSSY.RECONVERGENT B0, `(.L_x_79) ;  /* 0x00001da000007945 */ /* 0x000fe20003800200 */
[----:B------:R-:W-:-:S02]  /*3e80*/  IADD3 R2, PT, PT, -R11, UR8, RZ ;  /* 0x000000080b027c10 */ /* 0x000fc4000fffe1ff */
[----:B------:R-:W-:-:S13]  /*3e90*/  ISETP.GT.U32.AND P0, PT, R0, -0x4, PT ;  /* 0xfffffffc0000780c */ /* 0x000fda0003f04070 */
[----:B0-----:R-:W-:Y:S05]  /*3ea0*/  @P0 BRA `(.L_x_80) ;  /* 0x0000001c00580947 */ /* 0x001fea0003800000 */
[----:B------:R-:W-:Y:S01]  /*3eb0*/  IMAD.WIDE.U32 R4, R11, 0x18, R4 ;  /* 0x000000180b047825 */ /* 0x000fe200078e0004 */
[----:B------:R-:W-:Y:S02]  /*3ec0*/  LOP3.LUT R0, R2, 0xfffffffc, RZ, 0xc0, !PT ;  /* 0xfffffffc02007812 */ /* 0x000fe400078ec0ff */
[----:B------:R-:W-:-:S03]  /*3ed0*/  IADD3 R16, P0, PT, R4, 0x30, RZ ;  /* 0x0000003004107810 */ /* 0x000fc60007f1e0ff */
[----:B------:R-:W-:Y:S02]  /*3ee0*/  IMAD.MOV R0, RZ, RZ, -R0 ;  /* 0x000000ffff007224 */ /* 0x000fe400078e0a00 */
[----:B------:R-:W-:-:S08]  /*3ef0*/  IMAD.X R17, RZ, RZ, R5, P0 ;  /* 0x000000ffff117224 */ /* 0x000fd000000e0605 */
.L_x_113:
[----:B------:R-:W2:Y:S04]  /*3f00*/  LDG.E.64 R28, desc[UR6][R16.64+-0x28] ;  /* 0xffffd806101c7981 */ /* 0x000ea8000c1e1b00 */
[----:B------:R-:W3:Y:S04]  /*3f10*/  LDG.E.64 R38, desc[UR6][R16.64+-0x30] ;  /* 0xffffd00610267981 */ /* 0x000ee8000c1e1b00 */
[----:B------:R-:W4:Y:S01]  /*3f20*/  LDG.E.64 R26, desc[UR6][R16.64+-0x20] ;  /* 0xffffe006101a7981 */ /* 0x000f22000c1e1b00 */
[----:B------:R-:W-:Y:S01]  /*3f30*/  IMAD.MOV.U32 R12, RZ, RZ, 0x0 ;  /* 0x00000000ff0c7424 */ /* 0x000fe200078e00ff */
[----:B------:R-:W-:Y:S01]  /*3f40*/  UMOV UR4, 0xa0b5ed8d ;  /* 0xa0b5ed8d00047882 */ /* 0x000fe20000000000 */
[----:B------:R-:W-:Y:S01]  /*3f50*/  IMAD.MOV.U32 R13, RZ, RZ, 0x3fd80000 ;  /* 0x3fd80000ff0d7424 */ /* 0x000fe200078e00ff */
[----:B------:R-:W-:Y:S01]  /*3f60*/  UMOV UR5, 0x3eb0c6f7 ;  /* 0x3eb0c6f700057882 */ /* 0x000fe20000000000 */
[----:B------:R-:W-:Y:S01]  /*3f70*/  IADD3 R0, PT, PT, R0, 0x4, RZ ;  /* 0x0000000400007810 */ /* 0x000fe20007ffe0ff */
[----:B------:R-:W-:Y:S03]  /*3f80*/  BSSY.RECONVERGENT B3, `(.L_x_81) ;  /* 0x0000021000037945 */ /* 0x000fe60003800200 */
        /* <DEDUP_REMOVED lines=9> */
[----:B------:R-:W-:-:S04]  /*4020*/  IADD3 R4, PT, PT, R9, -0x3500000, RZ ;  /* 0xfcb0000009047810 */ /* 0x000fc80007ffe0ff */
[----:B------:R-:W-:Y:S02]  /*4030*/  ISETP.GE.U32.AND P0, PT, R4, 0x7ca00000, PT ;  /* 0x7ca000000400780c */ /* 0x000fe40003f06070 */
        /* <DEDUP_REMOVED lines=21> */
.L_x_82:
[----:B------:R-:W-:Y:S05]  /*4190*/  BSYNC.RECONVERGENT B3 ;  /* 0x0000000000037941 */ /* 0x000fea0003800200 */
.L_x_81:
        /* <DEDUP_REMOVED lines=23> */
.L_x_84:
[----:B------:R-:W-:Y:S05]  /*4310*/  BSYNC.RECONVERGENT B3 ;  /* 0x0000000000037941 */ /* 0x000fea0003800200 */
.L_x_83:
        /* <DEDUP_REMOVED lines=24> */
.L_x_86:
[----:B------:R-:W-:Y:S05]  /*44a0*/  BSYNC.RECONVERGENT B3 ;  /* 0x0000000000037941 */ /* 0x000fea0003800200 */
.L_x_85:
        /* <DEDUP_REMOVED lines=24> */
.L_x_88:
[----:B------:R-:W-:Y:S05]  /*4630*/  BSYNC.RECONVERGENT B3 ;  /* 0x0000000000037941 */ /* 0x000fea0003800200 */
.L_x_87:
        /* <DEDUP_REMOVED lines=40> */
.L_x_90:
[----:B------:R-:W-:Y:S05]  /*48c0*/  BSYNC.RECONVERGENT B3 ;  /* 0x0000000000037941 */ /* 0x000fea0003800200 */
.L_x_89:
        /* <DEDUP_REMOVED lines=23> */
.L_x_92:
[----:B------:R-:W-:Y:S05]  /*4a40*/  BSYNC.RECONVERGENT B3 ;  /* 0x0000000000037941 */ /* 0x000fea0003800200 */
.L_x_91:
        /* <DEDUP_REMOVED lines=24> */
.L_x_94:
[----:B------:R-:W-:Y:S05]  /*4bd0*/  BSYNC.RECONVERGENT B3 ;  /* 0x0000000000037941 */ /* 0x000fea0003800200 */
.L_x_93:
        /* <DEDUP_REMOVED lines=24> */
.L_x_96:
[----:B------:R-:W-:Y:S05]  /*4d60*/  BSYNC.RECONVERGENT B3 ;  /* 0x0000000000037941 */ /* 0x000fea0003800200 */
.L_x_95:
        /* <DEDUP_REMOVED lines=40> */
.L_x_98:
[----:B------:R-:W-:Y:S05]  /*4ff0*/  BSYNC.RECONVERGENT B3 ;  /* 0x0000000000037941 */ /* 0x000fea0003800200 */
.L_x_97:
        /* <DEDUP_REMOVED lines=23> */
.L_x_100:
[----:B------:R-:W-:Y:S05]  /*5170*/  BSYNC.RECONVERGENT B3 ;  /* 0x0000000000037941 */ /* 0x000fea0003800200 */
.L_x_99:
        /* <DEDUP_REMOVED lines=24> */
.L_x_102:
[----:B------:R-:W-:Y:S05]  /*5300*/  BSYNC.RECONVERGENT B3 ;  /* 0x0000000000037941 */ /* 0x000fea0003800200 */
.L_x_101:
        /* <DEDUP_REMOVED lines=24> */
.L_x_104:
[----:B------:R-:W-:Y:S05]  /*5490*/  BSYNC.RECONVERGENT B3 ;  /* 0x0000000000037941 */ /* 0x000fea0003800200 */
.L_x_103:
        /* <DEDUP_REMOVED lines=40> */
.L_x_106:
[----:B------:R-:W-:Y:S05]  /*5720*/  BSYNC.RECONVERGENT B3 ;  /* 0x0000000000037941 */ /* 0x000fea0003800200 */
.L_x_105:
        /* <DEDUP_REMOVED lines=23> */
.L_x_108:
[----:B------:R-:W-:Y:S05]  /*58a0*/  BSYNC.RECONVERGENT B3 ;  /* 0x0000000000037941 */ /* 0x000fea0003800200 */
.L_x_107:
        /* <DEDUP_REMOVED lines=24> */
.L_x_110:
[----:B------:R-:W-:Y:S05]  /*5a30*/  BSYNC.RECONVERGENT B3 ;  /* 0x0000000000037941 */ /* 0x000fea0003800200 */
.L_x_109:
        /* <DEDUP_REMOVED lines=23> */
.L_x_112:
[----:B------:R-:W-:Y:S05]  /*5bb0*/  BSYNC.RECONVERGENT B3 ;  /* 0x0000000000037941 */ /* 0x000fea0003800200 */
.L_x_111:
[----:B------:R-:W-:Y:S01]  /*5bc0*/  IADD3 R16, P0, PT, R16, 0x60, RZ ;  /* 0x0000006010107810 */ /* 0x000fe20007f1e0ff */
[----:B------:R-:W-:Y:S01]  /*5bd0*/  DADD R30, R30, R6 ;  /* 0x000000001e1e7229 */ /* 0x000fe20000000006 */
[----:B------:R-:W-:-:S03]  /*5be0*/  IADD3 R11, PT, PT, R11, 0x4, RZ ;  /* 0x000000040b0b7810 */ /* 0x000fc60007ffe0ff */
[----:B------:R-:W-:Y:S01]  /*5bf0*/  IMAD.X R17, RZ, RZ, R17, P0 ;  /* 0x000000ffff117224 */ /* 0x000fe200000e0611 */
[----:B------:R-:W-:Y:S07]  /*5c00*/  @P1 BRA `(.L_x_113) ;  /* 0xffffffe000bc1947 */ /* 0x000fee000383ffff */
.L_x_80:
[----:B------:R-:W-:Y:S05]  /*5c10*/  BSYNC.RECONVERGENT B0 ;  /* 0x0000000000007941 */ /* 0x000fea0003800200 */
.L_x_79:
        /* <DEDUP_REMOVED lines=10> */
[----:B------:R-:W-:Y:S01]  /*5cc0*/  MOV R12, 0x0 ;  /* 0x00000000000c7802 */ /* 0x000fe20000000f00 */
[----:B------:R-:W-:Y:S01]  /*5cd0*/  IMAD.MOV.U32 R13, RZ, RZ, 0x3fd80000 ;  /* 0x3fd80000ff0d7424 */ /* 0x000fe200078e00ff */
        /* <DEDUP_REMOVED lines=34> */
.L_x_117:
[----:B------:R-:W-:Y:S05]  /*5f00*/  BSYNC.RECONVERGENT B3 ;  /* 0x0000000000037941 */ /* 0x000fea0003800200 */
.L_x_116:
        /* <DEDUP_REMOVED lines=23> */
.L_x_119:
[----:B------:R-:W-:Y:S05]  /*6080*/  BSYNC.RECONVERGENT B3 ;  /* 0x0000000000037941 */ /* 0x000fea0003800200 */
.L_x_118:
        /* <DEDUP_REMOVED lines=24> */
.L_x_121:
[----:B------:R-:W-:Y:S05]  /*6210*/  BSYNC.RECONVERGENT B3 ;  /* 0x0000000000037941 */ /* 0x000fea0003800200 */
.L_x_120:
        /* <DEDUP_REMOVED lines=22> */
[----:B------:R-:W-:Y:S01]  /*6380*/  MOV R8, R6 ;  /* 0x0000000600087202 */ /* 0x000fe20000000f00 */
[----:B------:R-:W-:-:S07]  /*6390*/  IMAD.MOV.U32 R9, RZ, RZ, R3 ;  /* 0x000000ffff097224 */ /* 0x000fce00078e0003 */
.L_x_123:
[----:B------:R-:W-:Y:S05]  /*63a0*/  BSYNC.RECONVERGENT B3 ;  /* 0x0000000000037941 */ /* 0x000fea0003800200 */
.L_x_122:
[----:B------:R-:W2:Y:S04]  /*63b0*/  LDG.E.64 R24, desc[UR6][R28.64+0x20] ;  /* 0x000020061c187981 */ /* 0x000ea8000c1e1b00 */
[----:B------:R-:W3:Y:S04]  /*63c0*/  LDG.E.64 R38, desc[UR6][R28.64+0x18] ;  /* 0x000018061c267981 */ /* 0x000ee8000c1e1b00 */
[----:B------:R-:W4:Y:S01]  /*63d0*/  LDG.E.64 R16, desc[UR6][R28.64+0x28] ;  /* 0x000028061c107981 */ /* 0x000f22000c1e1b00 */
[----:B------:R-:W-:Y:S01]  /*63e0*/  MOV R12, 0x0 ;  /* 0x00000000000c7802 */ /* 0x000fe20000000f00 */
[----:B------:R-:W-:Y:S01]  /*63f0*/  IMAD.MOV.U32 R13, RZ, RZ, 0x3fd80000 ;  /* 0x3fd80000ff0d7424 */ /* 0x000fe200078e00ff */
        /* <DEDUP_REMOVED lines=31> */
[----:B------:R-:W-:Y:S02]  /*65f0*/  IMAD.MOV.U32 R10, RZ, RZ, R36 ;  /* 0x000000ffff0a7224 */ /* 0x000fe400078e0024 */
[----:B------:R-:W-:-:S07]  /*6600*/  IMAD.MOV.U32 R3, RZ, RZ, R13 ;  /* 0x000000ffff037224 */ /* 0x000fce00078e000d */
[----:B------:R-:W-:Y:S05]  /*6610*/  CALL.REL.NOINC `($__internal_1_$__cuda_sm20_dsqrt_rn_f64_mediumpath_v1) ;  /* 0x0000001000d07944 */ /* 0x000fea0003c00000 */
[----:B------:R-:W-:Y:S01]  /*6620*/  IMAD.MOV.U32 R8, RZ, RZ, R4 ;  /* 0x000000ffff087224 */ /* 0x000fe200078e0004 */
[----:B------:R-:W-:-:S07]  /*6630*/  MOV R9, R3 ;  /* 0x0000000300097202 */ /* 0x000fce0000000f00 */
.L_x_125:
[----:B------:R-:W-:Y:S05]  /*6640*/  BSYNC.RECONVERGENT B3 ;  /* 0x0000000000037941 */ /* 0x000fea0003800200 */
.L_x_124:
        /* <DEDUP_REMOVED lines=23> */
.L_x_127:
[----:B------:R-:W-:Y:S05]  /*67c0*/  BSYNC.RECONVERGENT B3 ;  /* 0x0000000000037941 */ /* 0x000fea0003800200 */
.L_x_126:
        /* <DEDUP_REMOVED lines=24> */
.L_x_129:
[----:B------:R-:W-:Y:S05]  /*6950*/  BSYNC.RECONVERGENT B3 ;  /* 0x0000000000037941 */ /* 0x000fea0003800200 */
.L_x_128:
        /* <DEDUP_REMOVED lines=23> */
.L_x_131:
[----:B------:R-:W-:Y:S05]  /*6ad0*/  BSYNC.RECONVERGENT B3 ;  /* 0x0000000000037941 */ /* 0x000fea0003800200 */
.L_x_130:
[----:B------:R-:W-:Y:S01]  /*6ae0*/  DADD R30, R30, R6 ;  /* 0x000000001e1e7229 */ /* 0x000fe20000000006 */
[----:B------:R-:W-:-:S10]  /*6af0*/  VIADD R11, R11, 0x2 ;  /* 0x000000020b0b7836 */ /* 0x000fd40000000000 */
.L_x_115:
[----:B------:R-:W-:Y:S05]  /*6b00*/  BSYNC.RECONVERGENT B0 ;  /* 0x0000000000007941 */ /* 0x000fea0003800200 */
.L_x_114:
        /* <DEDUP_REMOVED lines=11> */
[----:B0-----:R-:W-:-:S02]  /*6bc0*/  IMAD.MOV.U32 R2, RZ, RZ, 0x0 ;  /* 0x00000000ff027424 */ /* 0x001fc400078e00ff */
[----:B------:R-:W-:Y:S01]  /*6bd0*/  IMAD.MOV.U32 R3, RZ, RZ, 0x3fd80000 ;  /* 0x3fd80000ff037424 */ /* 0x000fe200078e00ff */
[----:B--2--5:R-:W-:Y:S02]  /*6be0*/  DADD R20, -R20, R6 ;  /* 0x0000000014147229 */ /* 0x024fe40000000106 */
        /* <DEDUP_REMOVED lines=15> */
[----:B------:R-:W-:Y:S01]  /*6ce0*/  IADD3 R3, PT, PT, R13, -0x100000, RZ ;  /* 0xfff000000d037810 */ /* 0x000fe20007ffe0ff */
[----:B------:R-:W-:-:S05]  /*6cf0*/  IMAD.MOV.U32 R2, RZ, RZ, R12 ;  /* 0x000000ffff027224 */ /* 0x000fca00078e000c */
[----:B------:R-:W-:-:S08]  /*6d00*/  DFMA R6, R26, -R26, R8 ;  /* 0x8000001a1a06722b */ /* 0x000fd00000000008 */
[----:B------:R-:W-:Y:S01]  /*6d10*/  DFMA R10, R6, R2, R26 ;  /* 0x00000002060a722b */ /* 0x000fe2000000001a */
[----:B------:R-:W-:Y:S10]  /*6d20*/  @!P0 BRA `(.L_x_133) ;  /* 0x0000000000208947 */ /* 0x000ff40003800000 */
        /* <DEDUP_REMOVED lines=8> */
.L_x_133:
[----:B------:R-:W-:Y:S05]  /*6db0*/  BSYNC.RECONVERGENT B0 ;  /* 0x0000000000007941 */ /* 0x000fea0003800200 */
.L_x_132:
        /* <DEDUP_REMOVED lines=23> */
.L_x_135:
[----:B------:R-:W-:Y:S05]  /*6f30*/  BSYNC.RECONVERGENT B0 ;  /* 0x0000000000007941 */ /* 0x000fea0003800200 */
.L_x_134:
        /* <DEDUP_REMOVED lines=23> */
.L_x_137:
[----:B------:R-:W-:Y:S05]  /*70b0*/  BSYNC.RECONVERGENT B0 ;  /* 0x0000000000007941 */ /* 0x000fea0003800200 */
.L_x_136:
        /* <DEDUP_REMOVED lines=23> */
.L_x_139:
[----:B------:R-:W-:Y:S05]  /*7230*/  BSYNC.RECONVERGENT B0 ;  /* 0x0000000000007941 */ /* 0x000fea0003800200 */
.L_x_138:
[----:B------:R-:W-:-:S11]  /*7240*/  DADD R30, R30, R6 ;  /* 0x000000001e1e7229 */ /* 0x000fd60000000006 */
.L_x_78:
[----:B------:R-:W-:Y:S05]  /*7250*/  BSYNC.RECONVERGENT B1 ;  /* 0x0000000000017941 */ /* 0x000fea0003800200 */
.L_x_77:
[----:B------:R-:W0:Y:S01]  /*7260*/  LDC.64 R2, c[0x0][0x380] ;  /* 0x0000e000ff027b82 */ /* 0x000e220000000a00 */
[----:B------:R-:W-:Y:S01]  /*7270*/  UMOV UR4, 0x5e37fa03 ;  /* 0x5e37fa0300047882 */ /* 0x000fe20000000000 */
[----:B------:R-:W-:Y:S02]  /*7280*/  UMOV UR5, 0x3dd25877 ;  /* 0x3dd2587700057882 */ /* 0x000fe40000000000 */
[----:B------:R-:W-:Y:S02]  /*7290*/  DMUL R32, R32, UR4 ;  /* 0x0000000420207c28 */ /* 0x000fe40008000000 */
[----:B------:R-:W-:Y:S02]  /*72a0*/  DMUL R24, R24, UR4 ;  /* 0x0000000418187c28 */ /* 0x000fe40008000000 */
[----:B------:R-:W-:Y:S01]  /*72b0*/  DMUL R30, R30, UR4 ;  /* 0x000000041e1e7c28 */ /* 0x000fe20008000000 */
[----:B0-----:R-:W-:-:S05]  /*72c0*/  IMAD.WIDE R14, R14, 0x18, R2 ;  /* 0x000000180e0e7825 */ /* 0x001fca00078e0202 */
[----:B------:R-:W-:Y:S04]  /*72d0*/  STG.E.64 desc[UR6][R14.64], R32 ;  /* 0x000000200e007986 */ /* 0x000fe8000c101b06 */
[----:B------:R-:W-:Y:S04]  /*72e0*/  STG.E.64 desc[UR6][R14.64+0x8], R24 ;  /* 0x000008180e007986 */ /* 0x000fe8000c101b06 */
[----:B------:R-:W-:Y:S01]  /*72f0*/  STG.E.64 desc[UR6][R14.64+0x10], R30 ;  /* 0x0000101e0e007986 */ /* 0x000fe2000c101b06 */
[----:B------:R-:W-:Y:S05]  /*7300*/  EXIT ;  /* 0x000000000000794d */ /* 0x000fea0003800000 */
        .weak           $__internal_0_$__cuda_sm20_div_rn_f64_full
        .type           $__internal_0_$__cuda_sm20_div_rn_f64_full,@function
        .size           $__internal_0_$__cuda_sm20_div_rn_f64_full,($__internal_1_$__cuda_sm20_dsqrt_rn_f64_mediumpath_v1 - $__internal_0_$__cuda_sm20_div_rn_f64_full)
$__internal_0_$__cuda_sm20_div_rn_f64_full:
[C---:B------:R-:W-:Y:S01]  /*7310*/  FSETP.GEU.AND P0, PT, |R3|.reuse, 1.469367938527859385e-39, PT ;  /* 0x001000000300780b */ /* 0x040fe20003f0e200 */
[--C-:B------:R-:W-:Y:S01]  /*7320*/  IMAD.MOV.U32 R12, RZ, RZ, R6.reuse ;  /* 0x000000ffff0c7224 */ /* 0x100fe200078e0006 */
[----:B------:R-:W-:Y:S01]  /*7330*/  MOV R13, R3 ;  /* 0x00000003000d7202 */ /* 0x000fe20000000f00 */
[----:B------:R-:W-:Y:S01]  /*7340*/  IMAD.MOV.U32 R34, RZ, RZ, R6 ;  /* 0x000000ffff227224 */ /* 0x000fe200078e0006 */
[----:B------:R-:W-:Y:S01]  /*7350*/  LOP3.LUT R7, R3, 0x800fffff, RZ, 0xc0, !PT ;  /* 0x800fffff03077812 */ /* 0x000fe200078ec0ff */
[----:B------:R-:W-:Y:S01]  /*7360*/  IMAD.MOV.U32 R36, RZ, RZ, 0x1 ;  /* 0x00000001ff247424 */ /* 0x000fe200078e00ff */
[----:B------:R-:W-:Y:S01]  /*7370*/  MOV R39, R5 ;  /* 0x0000000500277202 */ /* 0x000fe20000000f00 */
[----:B------:R-:W-:Y:S01]  /*7380*/  IMAD.MOV.U32 R38, RZ, RZ, R8 ;  /* 0x000000ffff267224 */ /* 0x000fe200078e0008 */
[----:B------:R-:W-:Y:S01]  /*7390*/  LOP3.LUT R35, R7, 0x3ff00000, RZ, 0xfc, !PT ;  /* 0x3ff0000007237812 */ /* 0x000fe200078efcff */
[----:B------:R-:W-:Y:S01]  /*73a0*/  BSSY.RECONVERGENT B2, `(.L_x_140) ;  /* 0x0000057000027945 */ /* 0x000fe20003800200 */
[----:B------:R-:W-:-:S02]  /*73b0*/  FSETP.GEU.AND P3, PT, |R39|, 1.469367938527859385e-39, PT ;  /* 0x001000002700780b */ /* 0x000fc40003f6e200 */
[----:B------:R-:W-:Y:S01]  /*73c0*/  LOP3.LUT R5, R39, 0x7ff00000, RZ, 0xc0, !PT ;  /* 0x7ff0000027057812 */ /* 0x000fe200078ec0ff */
[----:B------:R-:W-:Y:S01]  /*73d0*/  @!P0 DMUL R34, R12, 8.98846567431157953865e+307 ;  /* 0x7fe000000c228828 */ /* 0x000fe20000000000 */
[----:B------:R-:W-:Y:S01]  /*73e0*/  LOP3.LUT R6, R3, 0x7ff00000, RZ, 0xc0, !PT ;  /* 0x7ff0000003067812 */ /* 0x000fe200078ec0ff */
[----:B------:R-:W-:-:S03]  /*73f0*/  IMAD.MOV.U32 R3, RZ, RZ, 0x1ca00000 ;  /* 0x1ca00000ff037424 */ /* 0x000fc600078e00ff */
[----:B------:R-:W-:Y:S01]  /*7400*/  ISETP.GE.U32.AND P2, PT, R5, R6, PT ;  /* 0x000000060500720c */ /* 0x000fe20003f46070 */
[----:B------:R-:W0:Y:S04]  /*7410*/  MUFU.RCP64H R37, R35 ;  /* 0x0000002300257308 */ /* 0x000e280000001800 */
[----:B------:R-:W-:Y:S02]  /*7420*/  @!P3 LOP3.LUT R8, R13, 0x7ff00000, RZ, 0xc0, !PT ;  /* 0x7ff000000d08b812 */ /* 0x000fe400078ec0ff */
[----:B------:R-:W-:Y:S02]  /*7430*/  @!P0 LOP3.LUT R6, R35, 0x7ff00000, RZ, 0xc0, !PT ;  /* 0x7ff0000023068812 */ /* 0x000fe400078ec0ff */
[----:B------:R-:W-:Y:S02]  /*7440*/  @!P3 ISETP.GE.U32.AND P4, PT, R5, R8, PT ;  /* 0x000000080500b20c */ /* 0x000fe40003f86070 */
[----:B------:R-:W-:-:S02]  /*7450*/  SEL R8, R3, 0x63400000, !P2 ;  /* 0x6340000003087807 */ /* 0x000fc40005000000 */
[----:B------:R-:W-:-:S04]  /*7460*/  @!P3 SEL R7, R3, 0x63400000, !P4 ;  /* 0x634000000307b807 */ /* 0x000fc80006000000 */
[----:B------:R-:W-:Y:S01]  /*7470*/  @!P3 LOP3.LUT R7, R7, 0x80000000, R39, 0xf8, !PT ;  /* 0x800000000707b812 */ /* 0x000fe200078ef827 */
[----:B0-----:R-:W-:-:S03]  /*7480*/  DFMA R40, R36, -R34, 1 ;  /* 0x3ff000002428742b */ /* 0x001fc60000000822 */
[----:B------:R-:W-:Y:S01]  /*7490*/  @!P3 LOP3.LUT R9, R7, 0x100000, RZ, 0xfc, !PT ;  /* 0x001000000709b812 */ /* 0x000fe200078efcff */
[----:B------:R-:W-:-:S04]  /*74a0*/  IMAD.MOV.U32 R7, RZ, RZ, R5 ;  /* 0x000000ffff077224 */ /* 0x000fc800078e0005 */
[----:B------:R-:W-:-:S08]  /*74b0*/  DFMA R40, R40, R40, R40 ;  /* 0x000000282828722b */ /* 0x000fd00000000028 */
[----:B------:R-:W-:Y:S01]  /*74c0*/  DFMA R36, R36, R40, R36 ;  /* 0x000000282424722b */ /* 0x000fe20000000024 */
[----:B------:R-:W-:Y:S01]  /*74d0*/  LOP3.LUT R41, R8, 0x800fffff, R39, 0xf8, !PT ;  /* 0x800fffff08297812 */ /* 0x000fe200078ef827 */
[----:B------:R-:W-:Y:S01]  /*74e0*/  @!P3 IMAD.MOV.U32 R8, RZ, RZ, RZ ;  /* 0x000000ffff08b224 */ /* 0x000fe200078e00ff */
[----:B------:R-:W-:-:S05]  /*74f0*/  MOV R40, R38 ;  /* 0x0000002600287202 */ /* 0x000fca0000000f00 */
[----:B------:R-:W-:Y:S02]  /*7500*/  DFMA R42, R36, -R34, 1 ;  /* 0x3ff00000242a742b */ /* 0x000fe40000000822 */
[----:B------:R-:W-:-:S06]  /*7510*/  @!P3 DFMA R40, R40, 2, -R8 ;  /* 0x400000002828b82b */ /* 0x000fcc0000000808 */
[----:B------:R-:W-:-:S04]  /*7520*/  DFMA R42, R36, R42, R36 ;  /* 0x0000002a242a722b */ /* 0x000fc80000000024 */
[----:B------:R-:W-:-:S04]  /*7530*/  @!P3 LOP3.LUT R7, R41, 0x7ff00000, RZ, 0xc0, !PT ;  /* 0x7ff000002907b812 */ /* 0x000fc800078ec0ff */
[----:B------:R-:W-:-:S08]  /*7540*/  DMUL R8, R42, R40 ;  /* 0x000000282a087228 */ /* 0x000fd00000000000 */
[----:B------:R-:W-:-:S08]  /*7550*/  DFMA R36, R8, -R34, R40 ;  /* 0x800000220824722b */ /* 0x000fd00000000028 */
[----:B------:R-:W-:Y:S01]  /*7560*/  DFMA R36, R42, R36, R8 ;  /* 0x000000242a24722b */ /* 0x000fe20000000008 */
[----:B------:R-:W-:-:S04]  /*7570*/  IADD3 R8, PT, PT, R7, -0x1, RZ ;  /* 0xffffffff07087810 */ /* 0x000fc80007ffe0ff */
[----:B------:R-:W-:Y:S01]  /*7580*/  ISETP.GT.U32.AND P0, PT, R8, 0x7feffffe, PT ;  /* 0x7feffffe0800780c */ /* 0x000fe20003f04070 */
[----:B------:R-:W-:-:S05]  /*7590*/  VIADD R8, R6, 0xffffffff ;  /* 0xffffffff06087836 */ /* 0x000fca0000000000 */
[----:B------:R-:W-:-:S13]  /*75a0*/  ISETP.GT.U32.OR P0, PT, R8, 0x7feffffe, P0 ;  /* 0x7feffffe0800780c */ /* 0x000fda0000704470 */
[----:B------:R-:W-:Y:S05]  /*75b0*/  @P0 BRA `(.L_x_141) ;  /* 0x0000000000740947 */ /* 0x000fea0003800000 */
[----:B------:R-:W-:Y:S01]  /*75c0*/  LOP3.LUT R6, R13, 0x7ff00000, RZ, 0xc0, !PT ;  /* 0x7ff000000d067812 */ /* 0x000fe200078ec0ff */
[----:B------:R-:W-:-:S03]  /*75d0*/  IMAD.MOV.U32 R38, RZ, RZ, RZ ;  /* 0x000000ffff267224 */ /* 0x000fc600078e00ff */
[CC--:B------:R-:W-:Y:S02]  /*75e0*/  VIADDMNMX R7, R5.reuse, -R6.reuse, 0xb9600000, !PT ;  /* 0xb960000005077446 */ /* 0x0c0fe40007800906 */
[----:B------:R-:W-:Y:S02]  /*75f0*/  ISETP.GE.U32.AND P0, PT, R5, R6, PT ;  /* 0x000000060500720c */ /* 0x000fe40003f06070 */
[----:B------:R-:W-:Y:S02]  /*7600*/  VIMNMX R7, PT, PT, R7, 0x46a00000, PT ;  /* 0x46a0000007077848 */ /* 0x000fe40003fe0100 */
[----:B------:R-:W-:-:S05]  /*7610*/  SEL R6, R3, 0x63400000, !P0 ;  /* 0x6340000003067807 */ /* 0x000fca0004000000 */
[----:B------:R-:W-:-:S05]  /*7620*/  IMAD.IADD R6, R7, 0x1, -R6 ;  /* 0x0000000107067824 */ /* 0x000fca00078e0a06 */
[----:B------:R-:W-:-:S06]  /*7630*/  IADD3 R39, PT, PT, R6, 0x7fe00000, RZ ;  /* 0x7fe0000006277810 */ /* 0x000fcc0007ffe0ff */
[----:B------:R-:W-:-:S10]  /*7640*/  DMUL R8, R36, R38 ;  /* 0x0000002624087228 */ /* 0x000fd40000000000 */
[----:B------:R-:W-:-:S13]  /*7650*/  FSETP.GTU.AND P0, PT, |R9|, 1.469367938527859385e-39, PT ;  /* 0x001000000900780b */ /* 0x000fda0003f0c200 */
[----:B------:R-:W-:Y:S05]  /*7660*/  @P0 BRA `(.L_x_142) ;  /* 0x0000000000a80947 */ /* 0x000fea0003800000 */
[----:B------:R-:W-:Y:S01]  /*7670*/  DFMA R34, R36, -R34, R40 ;  /* 0x800000222422722b */ /* 0x000fe20000000028 */
[----:B------:R-:W-:-:S09]  /*7680*/  IMAD.MOV.U32 R38, RZ, RZ, RZ ;  /* 0x000000ffff267224 */ /* 0x000fd200078e00ff */
[C---:B------:R-:W-:Y:S02]  /*7690*/  FSETP.NEU.AND P0, PT, R35.reuse, RZ, PT ;  /* 0x000000ff2300720b */ /* 0x040fe40003f0d000 */
[----:B------:R-:W-:-:S04]  /*76a0*/  LOP3.LUT R3, R35, 0x80000000, R13, 0x48, !PT ;  /* 0x8000000023037812 */ /* 0x000fc800078e480d */
[----:B------:R-:W-:-:S07]  /*76b0*/  LOP3.LUT R39, R3, R39, RZ, 0xfc, !PT ;  /* 0x0000002703277212 */ /* 0x000fce00078efcff */
[----:B------:R-:W-:Y:S05]  /*76c0*/  @!P0 BRA `(.L_x_142) ;  /* 0x0000000000908947 */ /* 0x000fea0003800000 */
[C---:B------:R-:W-:Y:S01]  /*76d0*/  IADD3 R13, PT, PT, -R6.reuse, RZ, RZ ;  /* 0x000000ff060d7210 */ /* 0x040fe20007ffe1ff */
[----:B------:R-:W-:Y:S01]  /*76e0*/  IMAD.MOV.U32 R12, RZ, RZ, RZ ;  /* 0x000000ffff0c7224 */ /* 0x000fe200078e00ff */
[----:B------:R-:W-:-:S05]  /*76f0*/  IADD3 R6, PT, PT, -R6, -0x43300000, RZ ;  /* 0xbcd0000006067810 */ /* 0x000fca0007ffe1ff */
[----:B------:R-:W-:Y:S02]  /*7700*/  DFMA R12, R8, -R12, R36 ;  /* 0x8000000c080c722b */ /* 0x000fe40000000024 */
[----:B------:R-:W-:-:S08]  /*7710*/  DMUL.RP R36, R36, R38 ;  /* 0x0000002624247228 */ /* 0x000fd00000008000 */
[----:B------:R-:W-:Y:S02]  /*7720*/  FSETP.NEU.AND P0, PT, |R13|, R6, PT ;  /* 0x000000060d00720b */ /* 0x000fe40003f0d200 */
[----:B------:R-:W-:Y:S02]  /*7730*/  LOP3.LUT R3, R37, R3, RZ, 0x3c, !PT ;  /* 0x0000000325037212 */ /* 0x000fe400078e3cff */
[----:B------:R-:W-:Y:S02]  /*7740*/  FSEL R6, R36, R8, !P0 ;  /* 0x0000000824067208 */ /* 0x000fe40004000000 */
[----:B------:R-:W-:-:S03]  /*7750*/  FSEL R7, R3, R9, !P0 ;  /* 0x0000000903077208 */ /* 0x000fc60004000000 */
[----:B------:R-:W-:Y:S01]  /*7760*/  IMAD.MOV.U32 R8, RZ, RZ, R6 ;  /* 0x000000ffff087224 */ /* 0x000fe200078e0006 */
[----:B------:R-:W-:Y:S01]  /*7770*/  MOV R9, R7 ;  /* 0x0000000700097202 */ /* 0x000fe20000000f00 */
[----:B------:R-:W-:Y:S06]  /*7780*/  BRA `(.L_x_142) ;  /* 0x0000000000607947 */ /* 0x000fec0003800000 */
.L_x_141:
[----:B------:R-:W-:-:S14]  /*7790*/  DSETP.NAN.AND P0, PT, R38, R38, PT ;  /* 0x000000262600722a */ /* 0x000fdc0003f08000 */
[----:B------:R-:W-:Y:S05]  /*77a0*/  @P0 BRA `(.L_x_143) ;  /* 0x00000000004c0947 */ /* 0x000fea0003800000 */
[----:B------:R-:W-:-:S14]  /*77b0*/  DSETP.NAN.AND P0, PT, R12, R12, PT ;  /* 0x0000000c0c00722a */ /* 0x000fdc0003f08000 */
[----:B------:R-:W-:Y:S05]  /*77c0*/  @P0 BRA `(.L_x_144) ;  /* 0x0000000000340947 */ /* 0x000fea0003800000 */
[----:B------:R-:W-:Y:S01]  /*77d0*/  ISETP.NE.AND P0, PT, R7, R6, PT ;  /* 0x000000060700720c */ /* 0x000fe20003f05270 */
[----:B------:R-:W-:Y:S02]  /*77e0*/  IMAD.MOV.U32 R8, RZ, RZ, 0x0 ;  /* 0x00000000ff087424 */ /* 0x000fe400078e00ff */
[----:B------:R-:W-:-:S10]  /*77f0*/  IMAD.MOV.U32 R9, RZ, RZ, -0x80000 ;  /* 0xfff80000ff097424 */ /* 0x000fd400078e00ff */
[----:B------:R-:W-:Y:S05]  /*7800*/  @!P0 BRA `(.L_x_142) ;  /* 0x0000000000408947 */ /* 0x000fea0003800000 */
[----:B------:R-:W-:Y:S02]  /*7810*/  ISETP.NE.AND P0, PT, R7, 0x7ff00000, PT ;  /* 0x7ff000000700780c */ /* 0x000fe40003f05270 */
[----:B------:R-:W-:Y:S02]  /*7820*/  LOP3.LUT R3, R39, 0x80000000, R13, 0x48, !PT ;  /* 0x8000000027037812 */ /* 0x000fe400078e480d */
[----:B------:R-:W-:-:S13]  /*7830*/  ISETP.EQ.OR P0, PT, R6, RZ, !P0 ;  /* 0x000000ff0600720c */ /* 0x000fda0004702670 */
[----:B------:R-:W-:Y:S01]  /*7840*/  @P0 LOP3.LUT R5, R3, 0x7ff00000, RZ, 0xfc, !PT ;  /* 0x7ff0000003050812 */ /* 0x000fe200078efcff */
[----:B------:R-:W-:Y:S01]  /*7850*/  @!P0 IMAD.MOV.U32 R9, RZ, RZ, R3 ;  /* 0x000000ffff098224 */ /* 0x000fe200078e0003 */
[----:B------:R-:W-:Y:S01]  /*7860*/  @!P0 MOV R8, RZ ;  /* 0x000000ff00088202 */ /* 0x000fe20000000f00 */
[----:B------:R-:W-:Y:S01]  /*7870*/  @P0 IMAD.MOV.U32 R8, RZ, RZ, RZ ;  /* 0x000000ffff080224 */ /* 0x000fe200078e00ff */
[----:B------:R-:W-:Y:S01]  /*7880*/  @P0 MOV R9, R5 ;  /* 0x0000000500090202 */ /* 0x000fe20000000f00 */
[----:B------:R-:W-:Y:S06]  /*7890*/  BRA `(.L_x_142) ;  /* 0x00000000001c7947 */ /* 0x000fec0003800000 */
.L_x_144:
[----:B------:R-:W-:Y:S01]  /*78a0*/  LOP3.LUT R3, R13, 0x80000, RZ, 0xfc, !PT ;  /* 0x000800000d037812 */ /* 0x000fe200078efcff */
[----:B------:R-:W-:-:S04]  /*78b0*/  IMAD.MOV.U32 R8, RZ, RZ, R12 ;  /* 0x000000ffff087224 */ /* 0x000fc800078e000c */
[----:B------:R-:W-:Y:S01]  /*78c0*/  IMAD.MOV.U32 R9, RZ, RZ, R3 ;  /* 0x000000ffff097224 */ /* 0x000fe200078e0003 */
[----:B------:R-:W-:Y:S06]  /*78d0*/  BRA `(.L_x_142) ;  /* 0x00000000000c7947 */ /* 0x000fec0003800000 */
.L_x_143:
[----:B------:R-:W-:Y:S02]  /*78e0*/  LOP3.LUT R3, R39, 0x80000, RZ, 0xfc, !PT ;  /* 0x0008000027037812 */ /* 0x000fe400078efcff */
[----:B------:R-:W-:-:S03]  /*78f0*/  MOV R8, R38 ;  /* 0x0000002600087202 */ /* 0x000fc60000000f00 */
[----:B------:R-:W-:-:S07]  /*7900*/  IMAD.MOV.U32 R9, RZ, RZ, R3 ;  /* 0x000000ffff097224 */ /* 0x000fce00078e0003 */
.L_x_142:
[----:B------:R-:W-:Y:S05]  /*7910*/  BSYNC.RECONVERGENT B2 ;  /* 0x0000000000027941 */ /* 0x000fea0003800200 */
.L_x_140:
[----:B------:R-:W-:Y:S01]  /*7920*/  IMAD.MOV.U32 R5, RZ, RZ, 0x0 ;  /* 0x00000000ff057424 */ /* 0x000fe200078e00ff */
[----:B------:R-:W-:Y:S01]  /*7930*/  MOV R3, R9 ;  /* 0x0000000900037202 */ /* 0x000fe20000000f00 */
[----:B------:R-:W-:Y:S02]  /*7940*/  IMAD.MOV.U32 R6, RZ, RZ, R8 ;  /* 0x000000ffff067224 */ /* 0x000fe400078e0008 */
[----:B------:R-:W-:Y:S05]  /*7950*/  RET.REL.NODEC R4 `(_Z19update_accelerationP8Vector3dS0_i) ;  /* 0xffffff8404a87950 */ /* 0x000fea0003c3ffff */
        .weak           $__internal_1_$__cuda_sm20_dsqrt_rn_f64_mediumpath_v1
        .type           $__internal_1_$__cuda_sm20_dsqrt_rn_f64_mediumpath_v1,@function
        .size           $__internal_1_$__cuda_sm20_dsqrt_rn_f64_mediumpath_v1,(.L_x_151 - $__internal_1_$__cuda_sm20_dsqrt_rn_f64_mediumpath_v1)
$__internal_1_$__cuda_sm20_dsqrt_rn_f64_mediumpath_v1:
[----:B------:R-:W-:Y:S01]  /*7960*/  ISETP.GE.U32.AND P0, PT, R4, -0x3400000, PT ;  /* 0xfcc000000400780c */ /* 0x000fe20003f06070 */
[----:B------:R-:W-:Y:S01]  /*7970*/  BSSY.RECONVERGENT B2, `(.L_x_145) ;  /* 0x0000028000027945 */ /* 0x000fe20003800200 */
[----:B------:R-:W-:Y:S01]  /*7980*/  MOV R37, R9 ;  /* 0x0000000900257202 */ /* 0x000fe20000000f00 */
[----:B------:R-:W-:Y:S01]  /*7990*/  IMAD.MOV.U32 R9, RZ, RZ, R7 ;  /* 0x000000ffff097224 */ /* 0x000fe200078e0007 */
[----:B------:R-:W-:Y:S01]  /*79a0*/  MOV R7, R5 ;  /* 0x0000000500077202 */ /* 0x000fe20000000f00 */
[----:B------:R-:W-:Y:S02]  /*79b0*/  IMAD.MOV.U32 R36, RZ, RZ, R10 ;  /* 0x000000ffff247224 */ /* 0x000fe400078e000a */
[----:B------:R-:W-:-:S06]  /*79c0*/  IMAD.MOV.U32 R13, RZ, RZ, R3 ;  /* 0x000000ffff0d7224 */ /* 0x000fcc00078e0003 */
[----:B------:R-:W-:Y:S05]  /*79d0*/  @!P0 BRA `(.L_x_146) ;  /* 0x0000000000208947 */ /* 0x000fea0003800000 */
[----:B------:R-:W-:-:S10]  /*79e0*/  DFMA.RM R6, R8, R12, R6 ;  /* 0x0000000c0806722b */ /* 0x000fd40000004006 */
[----:B------:R-:W-:-:S05]  /*79f0*/  IADD3 R4, P0, PT, R6, 0x1, RZ ;  /* 0x0000000106047810 */ /* 0x000fca0007f1e0ff */
[----:B------:R-:W-:-:S06]  /*7a00*/  IMAD.X R5, RZ, RZ, R7, P0 ;  /* 0x000000ffff057224 */ /* 0x000fcc00000e0607 */
[----:B------:R-:W-:-:S08]  /*7a10*/  DFMA.RP R36, -R6, R4, R36 ;  /* 0x000000040624722b */ /* 0x000fd00000008124 */
[----:B------:R-:W-:-:S06]  /*7a20*/  DSETP.GT.AND P0, PT, R36, RZ, PT ;  /* 0x000000ff2400722a */ /* 0x000fcc0003f04000 */
[----:B------:R-:W-:Y:S02]  /*7a30*/  FSEL R4, R4, R6, P0 ;  /* 0x0000000604047208 */ /* 0x000fe40000000000 */
[----:B------:R-:W-:Y:S01]  /*7a40*/  FSEL R5, R5, R7, P0 ;  /* 0x0000000705057208 */ /* 0x000fe20000000000 */
[----:B------:R-:W-:Y:S06]  /*7a50*/  BRA `(.L_x_147) ;  /* 0x0000000000647947 */ /* 0x000fec0003800000 */
.L_x_146:
[----:B------:R-:W-:-:S14]  /*7a60*/  DSETP.NE.AND P0, PT, R36, RZ, PT ;  /* 0x000000ff2400722a */ /* 0x000fdc0003f05000 */
[----:B------:R-:W-:Y:S05]  /*7a70*/  @!P0 BRA `(.L_x_148) ;  /* 0x0000000000588947 */ /* 0x000fea0003800000 */
[----:B------:R-:W-:-:S13]  /*7a80*/  ISETP.GE.AND P0, PT, R37, RZ, PT ;  /* 0x000000ff2500720c */ /* 0x000fda0003f06270 */
[----:B------:R-:W-:Y:S01]  /*7a90*/  @!P0 IMAD.MOV.U32 R4, RZ, RZ, 0x0 ;  /* 0x00000000ff048424 */ /* 0x000fe200078e00ff */
[----:B------:R-:W-:Y:S01]  /*7aa0*/  @!P0 MOV R5, 0xfff80000 ;  /* 0xfff8000000058802 */ /* 0x000fe20000000f00 */
[----:B------:R-:W-:Y:S06]  /*7ab0*/  @!P0 BRA `(.L_x_147) ;  /* 0x00000000004c8947 */ /* 0x000fec0003800000 */
[----:B------:R-:W-:-:S13]  /*7ac0*/  ISETP.GT.AND P0, PT, R37, 0x7fefffff, PT ;  /* 0x7fefffff2500780c */ /* 0x000fda0003f04270 */
[----:B------:R-:W-:Y:S05]  /*7ad0*/  @P0 BRA `(.L_x_148) ;  /* 0x0000000000400947 */ /* 0x000fea0003800000 */
[----:B------:R-:W-:Y:S01]  /*7ae0*/  DMUL R36, R36, 8.11296384146066816958e+31 ;  /* 0x4690000024247828 */ /* 0x000fe20000000000 */
[----:B------:R-:W-:Y:S01]  /*7af0*/  IMAD.MOV.U32 R8, RZ, RZ, RZ ;  /* 0x000000ffff087224 */ /* 0x000fe200078e00ff */
[----:B------:R-:W-:Y:S01]  /*7b00*/  MOV R5, 0x3fd80000 ;  /* 0x3fd8000000057802 */ /* 0x000fe20000000f00 */
[----:B------:R-:W-:-:S03]  /*7b10*/  IMAD.MOV.U32 R4, RZ, RZ, 0x0 ;  /* 0x00000000ff047424 */ /* 0x000fc600078e00ff */
[----:B------:R-:W0:Y:S02]  /*7b20*/  MUFU.RSQ64H R9, R37 ;  /* 0x0000002500097308 */ /* 0x000e240000001c00 */
[----:B0-----:R-:W-:-:S08]  /*7b30*/  DMUL R6, R8, R8 ;  /* 0x0000000808067228 */ /* 0x001fd00000000000 */
[----:B------:R-:W-:-:S08]  /*7b40*/  DFMA R6, R36, -R6, 1 ;  /* 0x3ff000002406742b */ /* 0x000fd00000000806 */
[----:B------:R-:W-:Y:S02]  /*7b50*/  DFMA R4, R6, R4, 0.5 ;  /* 0x3fe000000604742b */ /* 0x000fe40000000004 */
[----:B------:R-:W-:-:S08]  /*7b60*/  DMUL R6, R8, R6 ;  /* 0x0000000608067228 */ /* 0x000fd00000000000 */
[----:B------:R-:W-:-:S08]  /*7b70*/  DFMA R6, R4, R6, R8 ;  /* 0x000000060406722b */ /* 0x000fd00000000008 */
[----:B------:R-:W-:Y:S02]  /*7b80*/  DMUL R4, R36, R6 ;  /* 0x0000000624047228 */ /* 0x000fe40000000000 */
[----:B------:R-:W-:-:S06]  /*7b90*/  VIADD R7, R7, 0xfff00000 ;  /* 0xfff0000007077836 */ /* 0x000fcc0000000000 */
[----:B------:R-:W-:-:S08]  /*7ba0*/  DFMA R8, R4, -R4, R36 ;  /* 0x800000040408722b */ /* 0x000fd00000000024 */
[----:B------:R-:W-:-:S10]  /*7bb0*/  DFMA R4, R6, R8, R4 ;  /* 0x000000080604722b */ /* 0x000fd40000000004 */
[----:B------:R-:W-:Y:S01]  /*7bc0*/  VIADD R5, R5, 0xfcb00000 ;  /* 0xfcb0000005057836 */ /* 0x000fe20000000000 */
[----:B------:R-:W-:Y:S06]  /*7bd0*/  BRA `(.L_x_147) ;  /* 0x0000000000047947 */ /* 0x000fec0003800000 */
.L_x_148:
[----:B------:R-:W-:-:S11]  /*7be0*/  DADD R4, R36, R36 ;  /* 0x0000000024047229 */ /* 0x000fd60000000024 */
.L_x_147:
[----:B------:R-:W-:Y:S05]  /*7bf0*/  BSYNC.RECONVERGENT B2 ;  /* 0x0000000000027941 */ /* 0x000fea0003800200 */
.L_x_145:
[----:B------:R-:W-:Y:S01]  /*7c00*/  IMAD.MOV.U32 R35, RZ, RZ, 0x0 ;  /* 0x00000000ff237424 */ /* 0x000fe200078e00ff */
[----:B------:R-:W-:-:S03]  /*7c10*/  MOV R3, R5 ;  /* 0x0000000500037202 */ /* 0x000fc60000000f00 */
[----:B------:R-:W-:Y:S05]  /*7c20*/  RET.REL.NODEC R34 `(_Z19update_accelerationP8Vector3dS0_i) ;  /* 0xffffff8022f47950 */ /* 0x000fea0003c3ffff */
.L_x_149:
        /* <DEDUP_REMOVED lines=13> */
.L_x_151:


//--------------------- .nv.shared.reserved.0     --------------------------
	.section	.nv.shared.reserved.0,"aw",@nobits
	.weak		__nv_reservedSMEM_offset_0_alias
	.size		__nv_reservedSMEM_offset_0_alias, 0, 64
	.other		__nv_reservedSMEM_offset_0_alias,@"STO_CUDA_RESERVED_SHARED STV_DEFAULT"
__nv_reservedSMEM_offset_0_alias:
	.zero		0
	.zero		64


//--------------------- .nv.constant0._Z13output_statesP11OutputEntryP8Vector3dS2_imd --------------------------
	.section	.nv.constant0._Z13output_statesP11OutputEntryP8Vector3dS2_imd,"a",@progbits
	.sectionflags	@""
	.align	4
.nv.constant0._Z13output_statesP11OutputEntryP8Vector3dS2_imd:
	.zero		944


//--------------------- .nv.constant0._Z12update_stateP8Vector3dS0_S0_di --------------------------
	.section	.nv.constant0._Z12update_stateP8Vector3dS0_S0_di,"a",@progbits
	.sectionflags	@""
	.align	4
.nv.constant0._Z12update_stateP8Vector3dS0_S0_di:
	.zero		932


//--------------------- .nv.constant0._Z19update_accelerationP8Vector3dS0_i --------------------------
	.section	.nv.constant0._Z19update_accelerationP8Vector3dS0_i,"a",@progbits
	.sectionflags	@""
	.align	4
.nv.constant0._Z19update_accelerationP8Vector3dS0_i:
	.zero		916


//--------------------- SYMBOLS --------------------------

	.type		.nv.reservedSmem.offset0,@object
	.size		.nv.reservedSmem.offset0,0x4
